def matmul_kernel(
    a_ptr,
    b_ptr,
    c_ptr,
    M,
    N,
    K,
    stride_am,
    stride_ak,
    stride_bk,
    stride_bn,
    stride_cm,
    stride_cn,
    BLOCK_M: tl.constexpr,
    BLOCK_N: tl.constexpr,
    BLOCK_K: tl.constexpr,
    GROUP_M: tl.constexpr,
):
    pid = tl.program_id(axis=0)
    num_pid_m = tl.cdiv(M, BLOCK_M)
    num_pid_n = tl.cdiv(N, BLOCK_N)
    num_pid_in_group = GROUP_M * num_pid_n
    group_id = pid // num_pid_in_group
    first_pid_m = group_id * GROUP_M
    group_size_m = min(num_pid_m - first_pid_m, GROUP_M)
    pid_m = first_pid_m + ((pid % num_pid_in_group) % group_size_m)
    pid_n = (pid % num_pid_in_group) // group_size_m

    offs_am = (pid_m * BLOCK_M + tl.arange(0, BLOCK_M)) % M
    offs_bn = (pid_n * BLOCK_N + tl.arange(0, BLOCK_N)) % N
    offs_k = tl.arange(0, BLOCK_K)
    a_ptrs = a_ptr + offs_am[:, None] * stride_am + offs_k[None, :] * stride_ak
    b_ptrs = b_ptr + offs_k[:, None] * stride_bk + offs_bn[None, :] * stride_bn

    acc = tl.zeros((BLOCK_M, BLOCK_N), dtype=tl.float32)
    for kk in range(0, tl.cdiv(K, BLOCK_K)):
        a = tl.load(a_ptrs, mask=offs_k[None, :] < K - kk * BLOCK_K, other=0.0)
        b = tl.load(b_ptrs, mask=offs_k[:, None] < K - kk * BLOCK_K, other=0.0)
        acc = tl.dot(a, b, acc)
        a_ptrs += BLOCK_K * stride_ak
        b_ptrs += BLOCK_K * stride_bk

    c = acc.to(c_ptr.dtype.element_ty)
    offs_cm = pid_m * BLOCK_M + tl.arange(0, BLOCK_M)
    offs_cn = pid_n * BLOCK_N + tl.arange(0, BLOCK_N)
    c_ptrs = c_ptr + offs_cm[:, None] * stride_cm + offs_cn[None, :] * stride_cn
    mask = (offs_cm[:, None] < M) & (offs_cn[None, :] < N)
    tl.store(c_ptrs, c, mask=mask)

# config = {"BLOCK_K": 64, "BLOCK_M": 32, "BLOCK_N": 16, "GROUP_M": 8, "arch": "sm_100", "dtype": "fp16", "num_ctas": 1, "num_stages": 2, "num_warps": 2}
# arch = sm_100


// ===== COMPILED SASS (sm_100a) =====

	.target	sm_100a

	.elftype	@"ET_EXEC"


//--------------------- .note.nv.tkinfo           --------------------------
	.section	.note.nv.tkinfo,"",@"SHT_NOTE"
	.sectionflags	@"SHF_NOTE_NV_TKINFO"
	.tkinfo
        /*0018*/ 	.word	0x00000081
        /*0030*/ 	.string	""
        /*0030*/ 	.string	"ptxas-blackwell"
        /*0030*/ 	.string	"Cuda compilation tools, release 12.9, V12.9.86"
        /*0030*/ 	.string	"Build cuda_12.9.r12.9/compiler.36037853_0"
        /*0030*/ 	.string	"-v  -suppress-debug-info  -lineinfo  -arch sm_100a "



//--------------------- .note.nv.cuver            --------------------------
	.section	.note.nv.cuver,"",@"SHT_NOTE"
	.sectionflags	@"SHF_NOTE_NV_CUVER"
        /*0018*/ 	.short	0x0001
        /*001a*/ 	.short	0x0064
        /*001c*/ 	.short	0x0001
        /*001e*/ 	.short	0x0000
        /*0020*/ 	.short	0x0001
        /*0022*/ 	.short	0x0000


//--------------------- .nv.info                  --------------------------
	.section	.nv.info,"",@"SHT_CUDA_INFO"
	.align	4


	//----- nvinfo : EIATTR_REGCOUNT
	.align		4
        /*0000*/ 	.byte	0x04, 0x2f
        /*0002*/ 	.short	(.L_1 - .L_0)
	.align		4
.L_0:
        /*0004*/ 	.word	index@(matmul_kernel)
        /*0008*/ 	.word	0x000000a1


	//----- nvinfo : EIATTR_FRAME_SIZE
	.align		4
.L_1:
        /*000c*/ 	.byte	0x04, 0x11
        /*000e*/ 	.short	(.L_3 - .L_2)
	.align		4
.L_2:
        /*0010*/ 	.word	index@(matmul_kernel)
        /*0014*/ 	.word	0x00000000


	//----- nvinfo : EIATTR_MIN_STACK_SIZE
	.align		4
.L_3:
        /*0018*/ 	.byte	0x04, 0x12
        /*001a*/ 	.short	(.L_5 - .L_4)
	.align		4
.L_4:
        /*001c*/ 	.word	index@(matmul_kernel)
        /*0020*/ 	.word	0x00000000
.L_5:


//--------------------- .nv.info.matmul_kernel    --------------------------
	.section	.nv.info.matmul_kernel,"",@"SHT_CUDA_INFO"
	.sectionflags	@""
	.align	4


	//----- nvinfo : EIATTR_CUDA_API_VERSION
	.align		4
        /*0000*/ 	.byte	0x04, 0x37
        /*0002*/ 	.short	(.L_7 - .L_6)
.L_6:
        /*0004*/ 	.word	0x00000081


	//----- nvinfo : EIATTR_KPARAM_INFO
	.align		4
.L_7:
        /*0008*/ 	.byte	0x04, 0x17
        /*000a*/ 	.short	(.L_9 - .L_8)
.L_8:
        /*000c*/ 	.word	0x00000000
        /*0010*/ 	.short	0x000d
        /*0012*/ 	.short	0x0048
        /*0014*/ 	.byte	0x00, 0xf4, 0x21, 0x00


	//----- nvinfo : EIATTR_KPARAM_INFO
	.align		4
.L_9:
        /*0018*/ 	.byte	0x04, 0x17
        /*001a*/ 	.short	(.L_11 - .L_10)
.L_10:
        /*001c*/ 	.word	0x00000000
        /*0020*/ 	.short	0x000c
        /*0022*/ 	.short	0x0040
        /*0024*/ 	.byte	0x00, 0xf4, 0x21, 0x00


	//----- nvinfo : EIATTR_KPARAM_INFO
	.align		4
.L_11:
        /*0028*/ 	.byte	0x04, 0x17
        /*002a*/ 	.short	(.L_13 - .L_12)
.L_12:
        /*002c*/ 	.word	0x00000000
        /*0030*/ 	.short	0x000b
        /*0032*/ 	.short	0x0038
        /*0034*/ 	.byte	0x00, 0xf0, 0x11, 0x00


	//----- nvinfo : EIATTR_KPARAM_INFO
	.align		4
.L_13:
        /*0038*/ 	.byte	0x04, 0x17
        /*003a*/ 	.short	(.L_15 - .L_14)
.L_14:
        /*003c*/ 	.word	0x00000000
        /*0040*/ 	.short	0x000a
        /*0042*/ 	.short	0x0034
        /*0044*/ 	.byte	0x00, 0xf0, 0x11, 0x00


	//----- nvinfo : EIATTR_KPARAM_INFO
	.align		4
.L_15:
        /*0048*/ 	.byte	0x04, 0x17
        /*004a*/ 	.short	(.L_17 - .L_16)
.L_16:
        /*004c*/ 	.word	0x00000000
        /*0050*/ 	.short	0x0009
        /*0052*/ 	.short	0x0030
        /*0054*/ 	.byte	0x00, 0xf0, 0x11, 0x00


	//----- nvinfo : EIATTR_KPARAM_INFO
	.align		4
.L_17:
        /*0058*/ 	.byte	0x04, 0x17
        /*005a*/ 	.short	(.L_19 - .L_18)
.L_18:
        /*005c*/ 	.word	0x00000000
        /*0060*/ 	.short	0x0008
        /*0062*/ 	.short	0x002c
        /*0064*/ 	.byte	0x00, 0xf0, 0x11, 0x00


	//----- nvinfo : EIATTR_KPARAM_INFO
	.align		4
.L_19:
        /*0068*/ 	.byte	0x04, 0x17
        /*006a*/ 	.short	(.L_21 - .L_20)
.L_20:
        /*006c*/ 	.word	0x00000000
        /*0070*/ 	.short	0x0007
        /*0072*/ 	.short	0x0028
        /*0074*/ 	.byte	0x00, 0xf0, 0x11, 0x00


	//----- nvinfo : EIATTR_KPARAM_INFO
	.align		4
.L_21:
        /*0078*/ 	.byte	0x04, 0x17
        /*007a*/ 	.short	(.L_23 - .L_22)
.L_22:
        /*007c*/ 	.word	0x00000000
        /*0080*/ 	.short	0x0006
        /*0082*/ 	.short	0x0024
        /*0084*/ 	.byte	0x00, 0xf0, 0x11, 0x00


	//----- nvinfo : EIATTR_KPARAM_INFO
	.align		4
.L_23:
        /*0088*/ 	.byte	0x04, 0x17
        /*008a*/ 	.short	(.L_25 - .L_24)
.L_24:
        /*008c*/ 	.word	0x00000000
        /*0090*/ 	.short	0x0005
        /*0092*/ 	.short	0x0020
        /*0094*/ 	.byte	0x00, 0xf0, 0x11, 0x00


	//----- nvinfo : EIATTR_KPARAM_INFO
	.align		4
.L_25:
        /*0098*/ 	.byte	0x04, 0x17
        /*009a*/ 	.short	(.L_27 - .L_26)
.L_26:
        /*009c*/ 	.word	0x00000000
        /*00a0*/ 	.short	0x0004
        /*00a2*/ 	.short	0x001c
        /*00a4*/ 	.byte	0x00, 0xf0, 0x11, 0x00


	//----- nvinfo : EIATTR_KPARAM_INFO
	.align		4
.L_27:
        /*00a8*/ 	.byte	0x04, 0x17
        /*00aa*/ 	.short	(.L_29 - .L_28)
.L_28:
        /*00ac*/ 	.word	0x00000000
        /*00b0*/ 	.short	0x0003
        /*00b2*/ 	.short	0x0018
        /*00b4*/ 	.byte	0x00, 0xf0, 0x11, 0x00


	//----- nvinfo : EIATTR_KPARAM_INFO
	.align		4
.L_29:
        /*00b8*/ 	.byte	0x04, 0x17
        /*00ba*/ 	.short	(.L_31 - .L_30)
.L_30:
        /*00bc*/ 	.word	0x00000000
        /*00c0*/ 	.short	0x0002
        /*00c2*/ 	.short	0x0010
        /*00c4*/ 	.byte	0x00, 0xf4, 0x21, 0x00


	//----- nvinfo : EIATTR_KPARAM_INFO
	.align		4
.L_31:
        /*00c8*/ 	.byte	0x04, 0x17
        /*00ca*/ 	.short	(.L_33 - .L_32)
.L_32:
        /*00cc*/ 	.word	0x00000000
        /*00d0*/ 	.short	0x0001
        /*00d2*/ 	.short	0x0008
        /*00d4*/ 	.byte	0x00, 0xf4, 0x21, 0x00


	//----- nvinfo : EIATTR_KPARAM_INFO
	.align		4
.L_33:
        /*00d8*/ 	.byte	0x04, 0x17
        /*00da*/ 	.short	(.L_35 - .L_34)
.L_34:
        /*00dc*/ 	.word	0x00000000
        /*00e0*/ 	.short	0x0000
        /*00e2*/ 	.short	0x0000
        /*00e4*/ 	.byte	0x00, 0xf4, 0x21, 0x00


	//----- nvinfo : EIATTR_SPARSE_MMA_MASK
	.align		4
.L_35:
        /*00e8*/ 	.byte	0x03, 0x50
        /*00ea*/ 	.short	0x0000


	//----- nvinfo : EIATTR_MAXREG_COUNT
	.align		4
        /*00ec*/ 	.byte	0x03, 0x1b
        /*00ee*/ 	.short	0x00ff


	//----- nvinfo : EIATTR_NUM_BARRIERS
	.align		4
        /*00f0*/ 	.byte	0x02, 0x4c
        /*00f2*/ 	.byte	0x01
	.zero		1


	//----- nvinfo : EIATTR_VRC_CTA_INIT_COUNT
	.align		4
        /*00f4*/ 	.byte	0x02, 0x4a
	.zero		1
	.zero		1


	//----- nvinfo : EIATTR_EXIT_INSTR_OFFSETS
	.align		4
        /*00f8*/ 	.byte	0x04, 0x1c
        /*00fa*/ 	.short	(.L_37 - .L_36)


	//   ....[0]....
.L_36:
        /*00fc*/ 	.word	0x000034a0


	//   ....[1]....
        /*0100*/ 	.word	0x000034d0


	//----- nvinfo : EIATTR_REQNTID
	.align		4
.L_37:
        /*0104*/ 	.byte	0x04, 0x10
        /*0106*/ 	.short	(.L_39 - .L_38)
.L_38:
        /*0108*/ 	.word	0x00000040
        /*010c*/ 	.word	0x00000001
        /*0110*/ 	.word	0x00000001


	//----- nvinfo : EIATTR_CBANK_PARAM_SIZE
	.align		4
.L_39:
        /*0114*/ 	.byte	0x03, 0x19
        /*0116*/ 	.short	0x0050


	//----- nvinfo : EIATTR_PARAM_CBANK
	.align		4
        /*0118*/ 	.byte	0x04, 0x0a
        /*011a*/ 	.short	(.L_41 - .L_40)
	.align		4
.L_40:
        /*011c*/ 	.word	index@(.nv.constant0.matmul_kernel)
        /*0120*/ 	.short	0x0380
        /*0122*/ 	.short	0x0050


	//----- nvinfo : EIATTR_SW_WAR
	.align		4
.L_41:
        /*0124*/ 	.byte	0x04, 0x36
        /*0126*/ 	.short	(.L_43 - .L_42)
.L_42:
        /*0128*/ 	.word	0x00000008
.L_43:


//--------------------- .nv.compat                --------------------------
	.section	.nv.compat,"",@"SHT_CUDA_COMPAT_INFO"
	.align	4
        /*0000*/ 	.byte	0x02, 0x02, 0x01, 0x00, 0x02, 0x05, 0x05, 0x00, 0x02, 0x03, 0x00, 0x00, 0x02, 0x06, 0x01, 0x00


//--------------------- .nv.callgraph             --------------------------
	.section	.nv.callgraph,"",@"SHT_CUDA_CALLGRAPH"
	.align	4
	.sectionentsize	8
	.align		4
        /*0000*/ 	.word	0x00000000
	.align		4
        /*0004*/ 	.word	0xffffffff
	.align		4
        /*0008*/ 	.word	0x00000000
	.align		4
        /*000c*/ 	.word	0xfffffffe
	.align		4
        /*0010*/ 	.word	0x00000000
	.align		4
        /*0014*/ 	.word	0xfffffffd
	.align		4
        /*0018*/ 	.word	0x00000000
	.align		4
        /*001c*/ 	.word	0xfffffffc


//--------------------- .text.matmul_kernel       --------------------------
	.section	.text.matmul_kernel,"ax",@progbits
	.align	128
        .global         matmul_kernel
        .type           matmul_kernel,@function
        .size           matmul_kernel,(.L_x_3 - matmul_kernel)
        .other          matmul_kernel,@"STO_CUDA_ENTRY STV_DEFAULT"
matmul_kernel:
.text.matmul_kernel:
[----:B------:R-:W0:Y:S08]  /*0000*/  LDC R1, c[0x0][0x37c] ;  /* 0x0000df00ff017b82 */ /* 0x000e300000000800 */
[----:B------:R-:W1:Y:S01]  /*0010*/  LDC.64 R20, c[0x0][0x398] ;  /* 0x0000e600ff147b82 */ /* 0x000e620000000a00 */
[----:B------:R-:W2:Y:S01]  /*0020*/  S2R R5, SR_CTAID.X ;  /* 0x0000000000057919 */ /* 0x000ea20000002500 */
[----:B------:R-:W-:Y:S01]  /*0030*/  UMOV UR4, 0x400 ;  /* 0x0000040000047882 */ /* 0x000fe20000000000 */
[----:B------:R-:W3:Y:S05]  /*0040*/  LDCU.64 UR6, c[0x0][0x358] ;  /* 0x00006b00ff0677ac */ /* 0x000eea0008000a00 */
[----:B------:R-:W4:Y:S08]  /*0050*/  LDC R16, c[0x0][0x3a0] ;  /* 0x0000e800ff107b82 */ /* 0x000f300000000800 */
[----:B------:R-:W5:Y:S01]  /*0060*/  S2UR UR5, SR_CgaCtaId ;  /* 0x00000000000579c3 */ /* 0x000f620000008800 */
[----:B-1----:R-:W-:-:S05]  /*0070*/  VIADD R0, R21, 0xf ;  /* 0x0000000f15007836 */ /* 0x002fca0000000000 */
[----:B------:R-:W-:Y:S01]  /*0080*/  SHF.R.S32.HI R3, RZ, 0x1f, R0 ;  /* 0x0000001fff037819 */ /* 0x000fe20000011400 */
[----:B----4-:R-:W-:-:S03]  /*0090*/  VIADD R16, R16, 0x3f ;  /* 0x0000003f10107836 */ /* 0x010fc60000000000 */
[----:B------:R-:W-:Y:S02]  /*00a0*/  LEA.HI R3, R3, R0, RZ, 0x4 ;  /* 0x0000000003037211 */ /* 0x000fe400078f20ff */
[----:B--2---:R-:W-:Y:S02]  /*00b0*/  IABS R8, R5 ;  /* 0x0000000500087213 */ /* 0x004fe40000000000 */
[----:B------:R-:W-:Y:S01]  /*00c0*/  SHF.R.S32.HI R3, RZ, 0x4, R3 ;  /* 0x00000004ff037819 */ /* 0x000fe20000011403 */
[----:B-----5:R-:W-:-:S04]  /*00d0*/  ULEA UR4, UR5, UR4, 0x18 ;  /* 0x0000000405047291 */ /* 0x020fc8000f8ec0ff */
[----:B------:R-:W-:-:S05]  /*00e0*/  IMAD.SHL.U32 R4, R3, 0x8, RZ ;  /* 0x0000000803047824 */ /* 0x000fca00078e00ff */
[-C--:B------:R-:W-:Y:S02]  /*00f0*/  IABS R7, R4.reuse ;  /* 0x0000000400077213 */ /* 0x080fe40000000000 */
[----:B------:R-:W-:Y:S02]  /*0100*/  IABS R10, R4 ;  /* 0x00000004000a7213 */ /* 0x000fe40000000000 */
[----:B------:R-:W1:Y:S08]  /*0110*/  I2F.RP R0, R7 ;  /* 0x0000000700007306 */ /* 0x000e700000209400 */
[----:B-1----:R-:W1:Y:S02]  /*0120*/  MUFU.RCP R0, R0 ;  /* 0x0000000000007308 */ /* 0x002e640000001000 */
[----:B-1----:R-:W-:-:S02]  /*0130*/  VIADD R2, R0, 0xffffffe ;  /* 0x0ffffffe00027836 */ /* 0x002fc40000000000 */
[----:B------:R-:W-:-:S04]  /*0140*/  IMAD.MOV R0, RZ, RZ, -R10 ;  /* 0x000000ffff007224 */ /* 0x000fc800078e0a0a */
[----:B------:R1:W2:Y:S02]  /*0150*/  F2I.FTZ.U32.TRUNC.NTZ R3, R2 ;  /* 0x0000000200037305 */ /* 0x0002a4000021f000 */
[----:B-1----:R-:W-:Y:S02]  /*0160*/  IMAD.MOV.U32 R2, RZ, RZ, RZ ;  /* 0x000000ffff027224 */ /* 0x002fe400078e00ff */
[----:B--2---:R-:W-:-:S04]  /*0170*/  IMAD.MOV R6, RZ, RZ, -R3 ;  /* 0x000000ffff067224 */ /* 0x004fc800078e0a03 */
[----:B------:R-:W-:Y:S02]  /*0180*/  IMAD R9, R6, R7, RZ ;  /* 0x0000000706097224 */ /* 0x000fe400078e02ff */
[----:B------:R-:W-:Y:S02]  /*0190*/  IMAD.MOV.U32 R6, RZ, RZ, R8 ;  /* 0x000000ffff067224 */ /* 0x000fe400078e0008 */
[----:B------:R-:W-:-:S06]  /*01a0*/  IMAD.HI.U32 R3, R3, R9, R2 ;  /* 0x0000000903037227 */ /* 0x000fcc00078e0002 */
[----:B------:R-:W-:-:S04]  /*01b0*/  IMAD.HI.U32 R3, R3, R6, RZ ;  /* 0x0000000603037227 */ /* 0x000fc800078e00ff */
[----:B------:R-:W-:-:S05]  /*01c0*/  IMAD R0, R3, R0, R6 ;  /* 0x0000000003007224 */ /* 0x000fca00078e0206 */
[----:B------:R-:W-:-:S13]  /*01d0*/  ISETP.GT.U32.AND P1, PT, R7, R0, PT ;  /* 0x000000000700720c */ /* 0x000fda0003f24070 */
[----:B------:R-:W-:Y:S02]  /*01e0*/  @!P1 IMAD.IADD R0, R0, 0x1, -R7 ;  /* 0x0000000100009824 */ /* 0x000fe400078e0a07 */
[----:B------:R-:W-:Y:S01]  /*01f0*/  @!P1 VIADD R3, R3, 0x1 ;  /* 0x0000000103039836 */ /* 0x000fe20000000000 */
[----:B------:R-:W-:Y:S02]  /*0200*/  ISETP.NE.AND P1, PT, R4, RZ, PT ;  /* 0x000000ff0400720c */ /* 0x000fe40003f25270 */
[----:B------:R-:W-:Y:S02]  /*0210*/  ISETP.GE.U32.AND P0, PT, R0, R7, PT ;  /* 0x000000070000720c */ /* 0x000fe40003f06070 */
[----:B------:R-:W-:-:S04]  /*0220*/  LOP3.LUT R0, R5, R4, RZ, 0x3c, !PT ;  /* 0x0000000405007212 */ /* 0x000fc800078e3cff */
[----:B------:R-:W-:Y:S01]  /*0230*/  ISETP.GE.AND P2, PT, R0, RZ, PT ;  /* 0x000000ff0000720c */ /* 0x000fe20003f46270 */
[----:B------:R-:W-:-:S06]  /*0240*/  VIADD R0, R20, 0x1f ;  /* 0x0000001f14007836 */ /* 0x000fcc0000000000 */
[----:B------:R-:W-:-:S04]  /*0250*/  @P0 VIADD R3, R3, 0x1 ;  /* 0x0000000103030836 */ /* 0x000fc80000000000 */
[----:B------:R-:W-:Y:S01]  /*0260*/  IMAD.MOV.U32 R2, RZ, RZ, R3 ;  /* 0x000000ffff027224 */ /* 0x000fe200078e0003 */
[----:B------:R-:W-:-:S03]  /*0270*/  SHF.R.S32.HI R3, RZ, 0x1f, R0 ;  /* 0x0000001fff037819 */ /* 0x000fc60000011400 */
[----:B------:R-:W-:Y:S01]  /*0280*/  @!P2 IMAD.MOV R2, RZ, RZ, -R2 ;  /* 0x000000ffff02a224 */ /* 0x000fe200078e0a02 */
[----:B------:R-:W-:Y:S02]  /*0290*/  @!P1 LOP3.LUT R2, RZ, R4, RZ, 0x33, !PT ;  /* 0x00000004ff029212 */ /* 0x000fe400078e33ff */
[----:B------:R-:W-:-:S03]  /*02a0*/  LEA.HI R3, R3, R0, RZ, 0x5 ;  /* 0x0000000003037211 */ /* 0x000fc600078f28ff */
[----:B------:R-:W-:Y:S02]  /*02b0*/  IMAD.SHL.U32 R6, R2, 0x8, RZ ;  /* 0x0000000802067824 */ /* 0x000fe400078e00ff */
[----:B------:R-:W-:-:S03]  /*02c0*/  IMAD.MOV R2, RZ, RZ, -R2 ;  /* 0x000000ffff027224 */ /* 0x000fc600078e0a02 */
[----:B------:R-:W-:Y:S01]  /*02d0*/  LEA.HI.SX32 R3, R3, -R6, 0x1b ;  /* 0x8000000603037211 */ /* 0x000fe200078fdaff */
[----:B------:R-:W-:-:S03]  /*02e0*/  IMAD R4, R4, R2, R5 ;  /* 0x0000000204047224 */ /* 0x000fc600078e0205 */
[----:B------:R-:W-:Y:S02]  /*02f0*/  VIMNMX R11, PT, PT, R3, 0x8, PT ;  /* 0x00000008030b7848 */ /* 0x000fe40003fe0100 */
[----:B------:R-:W-:Y:S02]  /*0300*/  IABS R9, R4 ;  /* 0x0000000400097213 */ /* 0x000fe40000000000 */
[----:B------:R-:W-:-:S04]  /*0310*/  IABS R7, R11 ;  /* 0x0000000b00077213 */ /* 0x000fc80000000000 */
[----:B------:R-:W1:Y:S08]  /*0320*/  I2F.RP R0, R7 ;  /* 0x0000000700007306 */ /* 0x000e700000209400 */
[----:B-1----:R-:W1:Y:S02]  /*0330*/  MUFU.RCP R0, R0 ;  /* 0x0000000000007308 */ /* 0x002e640000001000 */
[----:B-1----:R-:W-:-:S06]  /*0340*/  VIADD R3, R0, 0xffffffe ;  /* 0x0ffffffe00037836 */ /* 0x002fcc0000000000 */
[----:B------:R-:W1:Y:S02]  /*0350*/  F2I.FTZ.U32.TRUNC.NTZ R3, R3 ;  /* 0x0000000300037305 */ /* 0x000e64000021f000 */
[----:B-1----:R-:W-:-:S04]  /*0360*/  IMAD.MOV R8, RZ, RZ, -R3 ;  /* 0x000000ffff087224 */ /* 0x002fc800078e0a03 */
[----:B------:R-:W-:Y:S01]  /*0370*/  IMAD.MOV.U32 R2, RZ, RZ, R8 ;  /* 0x000000ffff027224 */ /* 0x000fe200078e0008 */
[----:B------:R-:W-:-:S03]  /*0380*/  IABS R8, R11 ;  /* 0x0000000b00087213 */ /* 0x000fc60000000000 */
[----:B------:R-:W-:Y:S02]  /*0390*/  IMAD R5, R2, R7, RZ ;  /* 0x0000000702057224 */ /* 0x000fe400078e02ff */
[----:B------:R-:W-:Y:S02]  /*03a0*/  IMAD.MOV.U32 R2, RZ, RZ, RZ ;  /* 0x000000ffff027224 */ /* 0x000fe400078e00ff */
[----:B------:R-:W-:Y:S02]  /*03b0*/  IMAD.MOV R0, RZ, RZ, -R8 ;  /* 0x000000ffff007224 */ /* 0x000fe400078e0a08 */
        /* <DEDUP_REMOVED lines=9> */
[----:B------:R-:W-:Y:S02]  /*0450*/  ISETP.GE.AND P2, PT, R0, RZ, PT ;  /* 0x000000ff0000720c */ /* 0x000fe40003f46270 */
[----:B------:R-:W1:Y:S05]  /*0460*/  S2R R0, SR_TID.X ;  /* 0x0000000000007919 */ /* 0x000e6a0000002100 */
[----:B------:R-:W-:Y:S01]  /*0470*/  @P0 VIADD R2, R2, 0x1 ;  /* 0x0000000102020836 */ /* 0x000fe20000000000 */
[----:B------:R-:W-:-:S03]  /*0480*/  ISETP.GT.AND P0, PT, R16, 0x3f, PT ;  /* 0x0000003f1000780c */ /* 0x000fc60003f04270 */
[----:B------:R-:W-:-:S04]  /*0490*/  IMAD.MOV.U32 R7, RZ, RZ, R2 ;  /* 0x000000ffff077224 */ /* 0x000fc800078e0002 */
[----:B------:R-:W-:Y:S01]  /*04a0*/  @!P2 IMAD.MOV R7, RZ, RZ, -R7 ;  /* 0x000000ffff07a224 */ /* 0x000fe200078e0a07 */
[----:B------:R-:W-:-:S05]  /*04b0*/  @!P1 LOP3.LUT R7, RZ, R11, RZ, 0x33, !PT ;  /* 0x0000000bff079212 */ /* 0x000fca00078e33ff */
[----:B------:R-:W-:Y:S01]  /*04c0*/  IMAD.MOV R2, RZ, RZ, -R7 ;  /* 0x000000ffff027224 */ /* 0x000fe200078e0a07 */
[----:B------:R-:W-:Y:S02]  /*04d0*/  @!P0 CS2R R48, SRZ ;  /* 0x0000000000308805 */ /* 0x000fe4000001ff00 */
[----:B------:R-:W-:Y:S01]  /*04e0*/  @!P0 CS2R R50, SRZ ;  /* 0x0000000000328805 */ /* 0x000fe2000001ff00 */
[----:B------:R-:W-:Y:S02]  /*04f0*/  IMAD.SHL.U32 R7, R7, 0x10, RZ ;  /* 0x0000001007077824 */ /* 0x000fe400078e00ff */
[----:B------:R-:W-:-:S04]  /*0500*/  IMAD R2, R11, R2, R4 ;  /* 0x000000020b027224 */ /* 0x000fc800078e0204 */
[----:B------:R-:W-:Y:S01]  /*0510*/  IMAD.IADD R2, R6, 0x1, R2 ;  /* 0x0000000106027824 */ /* 0x000fe200078e0202 */
[C---:B-1----:R-:W-:Y:S01]  /*0520*/  LOP3.LUT R3, R0.reuse, 0x1f, RZ, 0xc0, !PT ;  /* 0x0000001f00037812 */ /* 0x042fe200078ec0ff */
[----:B------:R-:W-:Y:S01]  /*0530*/  @!P0 IMAD.SHL.U32 R5, R0, 0x8, RZ ;  /* 0x0000000800058824 */ /* 0x000fe200078e00ff */
[----:B------:R-:W-:-:S03]  /*0540*/  SHF.R.U32.HI R4, RZ, 0x5, R0 ;  /* 0x00000005ff047819 */ /* 0x000fc60000011600 */
[----:B------:R-:W-:Y:S01]  /*0550*/  IMAD R2, R2, 0x20, R3 ;  /* 0x0000002002027824 */ /* 0x000fe200078e0203 */
[----:B------:R-:W-:Y:S02]  /*0560*/  LOP3.LUT R3, R0, 0x3f, RZ, 0xc0, !PT ;  /* 0x0000003f00037812 */ /* 0x000fe400078ec0ff */
[----:B------:R-:W-:Y:S01]  /*0570*/  SGXT.U32 R4, R4, 0x1 ;  /* 0x000000010404781a */ /* 0x000fe20000000000 */
[----:B0--3--:R-:W-:Y:S06]  /*0580*/  @!P0 BRA `(.L_x_0) ;  /* 0x0000002800b08947 */ /* 0x009fec0003800000 */
[----:B------:R-:W-:Y:S01]  /*0590*/  IABS R13, R20 ;  /* 0x00000014000d7213 */ /* 0x000fe20000000000 */
[C---:B------:R-:W-:Y:S01]  /*05a0*/  VIADD R14, R7.reuse, 0xb ;  /* 0x0000000b070e7836 */ /* 0x040fe20000000000 */
[----:B------:R-:W-:Y:S01]  /*05b0*/  IABS R32, R21 ;  /* 0x0000001500207213 */ /* 0x000fe20000000000 */
[C---:B------:R-:W-:Y:S01]  /*05c0*/  VIADD R26, R7.reuse, 0x8 ;  /* 0x00000008071a7836 */ /* 0x040fe20000000000 */
[----:B------:R-:W0:Y:S01]  /*05d0*/  I2F.RP R6, R13 ;  /* 0x0000000d00067306 */ /* 0x000e220000209400 */
[----:B------:R-:W-:Y:S01]  /*05e0*/  IABS R12, R2 ;  /* 0x00000002000c7213 */ /* 0x000fe20000000000 */
[C---:B------:R-:W-:Y:S01]  /*05f0*/  VIADD R22, R7.reuse, 0x9 ;  /* 0x0000000907167836 */ /* 0x040fe20000000000 */
[----:B------:R-:W-:Y:S01]  /*0600*/  ISETP.GE.AND P3, PT, R2, RZ, PT ;  /* 0x000000ff0200720c */ /* 0x000fe20003f66270 */
[C---:B------:R-:W-:Y:S01]  /*0610*/  VIADD R29, R7.reuse, 0x7 ;  /* 0x00000007071d7836 */ /* 0x040fe20000000000 */
[----:B------:R-:W-:Y:S01]  /*0620*/  ISETP.NE.AND P6, PT, R20, RZ, PT ;  /* 0x000000ff1400720c */ /* 0x000fe20003fc5270 */
[C---:B------:R-:W-:Y:S01]  /*0630*/  VIADD R30, R7.reuse, 0x6 ;  /* 0x00000006071e7836 */ /* 0x040fe20000000000 */
[----:B------:R-:W-:Y:S01]  /*0640*/  IABS R19, R14 ;  /* 0x0000000e00137213 */ /* 0x000fe20000000000 */
[----:B------:R-:W1:Y:S01]  /*0650*/  I2F.RP R5, R32 ;  /* 0x0000002000057306 */ /* 0x000e620000209400 */
[----:B------:R-:W-:Y:S01]  /*0660*/  IABS R23, R26 ;  /* 0x0000001a00177213 */ /* 0x000fe20000000000 */
[C---:B------:R-:W-:Y:S01]  /*0670*/  VIADD R31, R7.reuse, 0x5 ;  /* 0x00000005071f7836 */ /* 0x040fe20000000000 */
[----:B------:R-:W-:Y:S01]  /*0680*/  IABS R25, R29 ;  /* 0x0000001d00197213 */ /* 0x000fe20000000000 */
[C---:B------:R-:W-:Y:S01]  /*0690*/  VIADD R33, R7.reuse, 0x4 ;  /* 0x0000000407217836 */ /* 0x040fe20000000000 */
[----:B------:R-:W-:Y:S01]  /*06a0*/  IABS R27, R30 ;  /* 0x0000001e001b7213 */ /* 0x000fe20000000000 */
[C---:B------:R-:W-:Y:S01]  /*06b0*/  VIADD R34, R7.reuse, 0x3 ;  /* 0x0000000307227836 */ /* 0x040fe20000000000 */
[----:B------:R-:W2:Y:S01]  /*06c0*/  LDC.64 R56, c[0x0][0x388] ;  /* 0x0000e200ff387b82 */ /* 0x000ea20000000a00 */
[----:B0-----:R-:W0:Y:S01]  /*06d0*/  MUFU.RCP R6, R6 ;  /* 0x0000000600067308 */ /* 0x001e220000001000 */
[C---:B------:R-:W-:Y:S01]  /*06e0*/  VIADD R35, R7.reuse, 0x2 ;  /* 0x0000000207237836 */ /* 0x040fe20000000000 */
[----:B------:R-:W3:Y:S01]  /*06f0*/  LDCU UR5, c[0x0][0x3a4] ;  /* 0x00007480ff0577ac */ /* 0x000ee20008000800 */
[----:B------:R-:W-:Y:S01]  /*0700*/  VIADD R36, R7, 0x1 ;  /* 0x0000000107247836 */ /* 0x000fe20000000000 */
[----:B------:R-:W-:-:S02]  /*0710*/  LOP3.LUT R107, R4, 0x36, RZ, 0xfc, !PT ;  /* 0x00000036046b7812 */ /* 0x000fc400078efcff */
[----:B------:R-:W-:Y:S02]  /*0720*/  CS2R R48, SRZ ;  /* 0x0000000000307805 */ /* 0x000fe4000001ff00 */
[----:B------:R-:W-:Y:S01]  /*0730*/  IABS R24, R35 ;  /* 0x0000002300187213 */ /* 0x000fe20000000000 */
[----:B------:R-:W4:Y:S01]  /*0740*/  LDC.64 R80, c[0x0][0x380] ;  /* 0x0000e000ff507b82 */ /* 0x000f220000000a00 */
[----:B-1----:R-:W-:Y:S01]  /*0750*/  MUFU.RCP R5, R5 ;  /* 0x0000000500057308 */ /* 0x002fe20000001000 */
[C---:B------:R-:W-:Y:S02]  /*0760*/  LOP3.LUT R109, R4.reuse, 0x34, RZ, 0xfc, !PT ;  /* 0x00000034046d7812 */ /* 0x040fe400078efcff */
[----:B------:R-:W-:Y:S02]  /*0770*/  CS2R R50, SRZ ;  /* 0x0000000000327805 */ /* 0x000fe4000001ff00 */
[----:B------:R-:W-:Y:S02]  /*0780*/  LOP3.LUT R111, R4, 0x32, RZ, 0xfc, !PT ;  /* 0x00000032046f7812 */ /* 0x000fe400078efcff */
[----:B------:R-:W-:-:S02]  /*0790*/  CS2R R64, SRZ ;  /* 0x0000000000407805 */ /* 0x000fc4000001ff00 */
[C---:B------:R-:W-:Y:S02]  /*07a0*/  LOP3.LUT R113, R4.reuse, 0x30, RZ, 0xfc, !PT ;  /* 0x0000003004717812 */ /* 0x040fe400078efcff */
[----:B------:R-:W-:Y:S02]  /*07b0*/  CS2R R66, SRZ ;  /* 0x0000000000427805 */ /* 0x000fe4000001ff00 */
[----:B------:R-:W-:Y:S01]  /*07c0*/  LOP3.LUT R115, R4, 0x2e, RZ, 0xfc, !PT ;  /* 0x0000002e04737812 */ /* 0x000fe200078efcff */
[----:B0-----:R-:W-:Y:S01]  /*07d0*/  VIADD R10, R6, 0xffffffe ;  /* 0x0ffffffe060a7836 */ /* 0x001fe20000000000 */
[C---:B------:R-:W-:Y:S02]  /*07e0*/  LOP3.LUT R117, R4.reuse, 0x2c, RZ, 0xfc, !PT ;  /* 0x0000002c04757812 */ /* 0x040fe400078efcff */
[C---:B------:R-:W-:Y:S01]  /*07f0*/  LOP3.LUT R119, R4.reuse, 0x2a, RZ, 0xfc, !PT ;  /* 0x0000002a04777812 */ /* 0x040fe200078efcff */
[----:B------:R0:W1:Y:S01]  /*0800*/  F2I.FTZ.U32.TRUNC.NTZ R9, R10 ;  /* 0x0000000a00097305 */ /* 0x000062000021f000 */
[----:B------:R-:W-:-:S02]  /*0810*/  LOP3.LUT R121, R4, 0x28, RZ, 0xfc, !PT ;  /* 0x0000002804797812 */ /* 0x000fc400078efcff */
[C---:B------:R-:W-:Y:S02]  /*0820*/  LOP3.LUT R123, R4.reuse, 0x26, RZ, 0xfc, !PT ;  /* 0x00000026047b7812 */ /* 0x040fe400078efcff */
[C---:B------:R-:W-:Y:S02]  /*0830*/  LOP3.LUT R125, R4.reuse, 0x24, RZ, 0xfc, !PT ;  /* 0x00000024047d7812 */ /* 0x040fe400078efcff */
[C---:B------:R-:W-:Y:S01]  /*0840*/  LOP3.LUT R127, R4.reuse, 0x22, RZ, 0xfc, !PT ;  /* 0x00000022047f7812 */ /* 0x040fe200078efcff */
[----:B0-----:R-:W-:Y:S01]  /*0850*/  VIADD R10, R7, 0xc ;  /* 0x0000000c070a7836 */ /* 0x001fe20000000000 */
[C---:B------:R-:W-:Y:S02]  /*0860*/  LOP3.LUT R129, R4.reuse, 0x20, RZ, 0xfc, !PT ;  /* 0x0000002004817812 */ /* 0x040fe400078efcff */
[----:B------:R-:W-:Y:S02]  /*0870*/  LOP3.LUT R131, R4, 0x1e, RZ, 0xfc, !PT ;  /* 0x0000001e04837812 */ /* 0x000fe400078efcff */
[----:B------:R-:W-:Y:S01]  /*0880*/  IABS R17, R10 ;  /* 0x0000000a00117213 */ /* 0x000fe20000000000 */
[----:B-1----:R-:W-:Y:S01]  /*0890*/  IMAD.MOV R8, RZ, RZ, -R9 ;  /* 0x000000ffff087224 */ /* 0x002fe200078e0a09 */
[----:B------:R-:W-:-:S02]  /*08a0*/  ISETP.GE.AND P5, PT, R10, RZ, PT ;  /* 0x000000ff0a00720c */ /* 0x000fc40003fa6270 */
[----:B------:R-:W-:Y:S01]  /*08b0*/  LOP3.LUT R133, R4, 0x1c, RZ, 0xfc, !PT ;  /* 0x0000001c04857812 */ /* 0x000fe200078efcff */
[----:B------:R-:W-:Y:S01]  /*08c0*/  IMAD R11, R8, R13, RZ ;  /* 0x0000000d080b7224 */ /* 0x000fe200078e02ff */
[C---:B------:R-:W-:Y:S01]  /*08d0*/  LOP3.LUT R135, R4.reuse, 0x1a, RZ, 0xfc, !PT ;  /* 0x0000001a04877812 */ /* 0x040fe200078efcff */
[----:B------:R-:W-:Y:S01]  /*08e0*/  IMAD.MOV.U32 R8, RZ, RZ, RZ ;  /* 0x000000ffff087224 */ /* 0x000fe200078e00ff */
[C---:B------:R-:W-:Y:S02]  /*08f0*/  LOP3.LUT R137, R4.reuse, 0x18, RZ, 0xfc, !PT ;  /* 0x0000001804897812 */ /* 0x040fe400078efcff */
[C---:B------:R-:W-:Y:S01]  /*0900*/  LOP3.LUT R139, R4.reuse, 0x16, RZ, 0xfc, !PT ;  /* 0x00000016048b7812 */ /* 0x040fe200078efcff */
[----:B------:R-:W-:Y:S01]  /*0910*/  IMAD.HI.U32 R6, R9, R11, R8 ;  /* 0x0000000b09067227 */ /* 0x000fe200078e0008 */
[----:B------:R-:W-:-:S03]  /*0920*/  LOP3.LUT R141, R4, 0x14, RZ, 0xfc, !PT ;  /* 0x00000014048d7812 */ /* 0x000fc600078efcff */
[----:B------:R-:W-:Y:S02]  /*0930*/  VIADD R8, R5, 0xffffffe ;  /* 0x0ffffffe05087836 */ /* 0x000fe40000000000 */
[----:B------:R-:W-:Y:S02]  /*0940*/  IMAD.HI.U32 R6, R6, R12, RZ ;  /* 0x0000000c06067227 */ /* 0x000fe400078e00ff */
[----:B------:R0:W1:Y:S02]  /*0950*/  F2I.FTZ.U32.TRUNC.NTZ R9, R8 ;  /* 0x0000000800097305 */ /* 0x000064000021f000 */
[----:B------:R-:W-:Y:S02]  /*0960*/  IMAD.MOV R6, RZ, RZ, -R6 ;  /* 0x000000ffff067224 */ /* 0x000fe400078e0a06 */
[----:B------:R-:W-:Y:S02]  /*0970*/  VIADD R5, R7, 0xf ;  /* 0x0000000f07057836 */ /* 0x000fe40000000000 */
[----:B------:R-:W-:-:S02]  /*0980*/  IMAD R12, R13, R6, R12 ;  /* 0x000000060d0c7224 */ /* 0x000fc400078e020c */
[----:B0-----:R-:W-:Y:S01]  /*0990*/  IMAD.MOV.U32 R8, RZ, RZ, RZ ;  /* 0x000000ffff087224 */ /* 0x001fe200078e00ff */
[----:B------:R-:W-:Y:S02]  /*09a0*/  IABS R6, R5 ;  /* 0x0000000500067213 */ /* 0x000fe40000000000 */
[----:B------:R-:W-:Y:S02]  /*09b0*/  ISETP.GT.U32.AND P0, PT, R13, R12, PT ;  /* 0x0000000c0d00720c */ /* 0x000fe40003f04070 */
[----:B------:R-:W-:Y:S01]  /*09c0*/  ISETP.GE.AND P4, PT, R5, RZ, PT ;  /* 0x000000ff0500720c */ /* 0x000fe20003f86270 */
[----:B-1----:R-:W-:-:S04]  /*09d0*/  IMAD.MOV R11, RZ, RZ, -R9 ;  /* 0x000000ffff0b7224 */ /* 0x002fc800078e0a09 */
[----:B------:R-:W-:-:S04]  /*09e0*/  IMAD R11, R11, R32, RZ ;  /* 0x000000200b0b7224 */ /* 0x000fc800078e02ff */
[----:B------:R-:W-:-:S04]  /*09f0*/  IMAD.HI.U32 R8, R9, R11, R8 ;  /* 0x0000000b09087227 */ /* 0x000fc800078e0008 */
[----:B------:R-:W-:Y:S02]  /*0a00*/  IMAD.MOV.U32 R9, RZ, RZ, R6 ;  /* 0x000000ffff097224 */ /* 0x000fe400078e0006 */
[----:B------:R-:W-:Y:S02]  /*0a10*/  @!P0 IMAD.IADD R12, R12, 0x1, -R13 ;  /* 0x000000010c0c8824 */ /* 0x000fe400078e0a0d */
[----:B------:R-:W-:-:S03]  /*0a20*/  IMAD.HI.U32 R6, R8, R9, RZ ;  /* 0x0000000908067227 */ /* 0x000fc600078e00ff */
[----:B------:R-:W-:Y:S01]  /*0a30*/  ISETP.GT.U32.AND P0, PT, R13, R12, PT ;  /* 0x0000000c0d00720c */ /* 0x000fe20003f04070 */
[----:B------:R-:W-:Y:S02]  /*0a40*/  IMAD.MOV R6, RZ, RZ, -R6 ;  /* 0x000000ffff067224 */ /* 0x000fe400078e0a06 */
[----:B------:R-:W-:-:S04]  /*0a50*/  IMAD.HI.U32 R10, R8, R17, RZ ;  /* 0x00000011080a7227 */ /* 0x000fc800078e00ff */
[C---:B------:R-:W-:Y:S02]  /*0a60*/  IMAD R5, R32.reuse, R6, R9 ;  /* 0x0000000620057224 */ /* 0x040fe400078e0209 */
[C---:B------:R-:W-:Y:S02]  /*0a70*/  VIADD R6, R7.reuse, 0xe ;  /* 0x0000000e07067836 */ /* 0x040fe40000000000 */
[----:B------:R-:W-:Y:S01]  /*0a80*/  VIADD R9, R7, 0xd ;  /* 0x0000000d07097836 */ /* 0x000fe20000000000 */
[----:B------:R-:W-:Y:S01]  /*0a90*/  ISETP.GT.U32.AND P2, PT, R32, R5, PT ;  /* 0x000000052000720c */ /* 0x000fe20003f44070 */
[----:B------:R-:W-:Y:S01]  /*0aa0*/  @!P0 IMAD.IADD R12, R12, 0x1, -R13 ;  /* 0x000000010c0c8824 */ /* 0x000fe200078e0a0d */
[----:B------:R-:W-:Y:S01]  /*0ab0*/  IABS R13, R6 ;  /* 0x00000006000d7213 */ /* 0x000fe20000000000 */
[----:B------:R-:W-:Y:S01]  /*0ac0*/  IMAD.HI.U32 R11, R8, R19, RZ ;  /* 0x00000013080b7227 */ /* 0x000fe200078e00ff */
[----:B------:R-:W-:Y:S02]  /*0ad0*/  ISETP.GE.AND P0, PT, R6, RZ, PT ;  /* 0x000000ff0600720c */ /* 0x000fe40003f06270 */
[----:B------:R-:W-:Y:S01]  /*0ae0*/  IABS R15, R9 ;  /* 0x00000009000f7213 */ /* 0x000fe20000000000 */
[----:B------:R-:W-:Y:S01]  /*0af0*/  IMAD.HI.U32 R6, R8, R13, RZ ;  /* 0x0000000d08067227 */ /* 0x000fe200078e00ff */
[----:B------:R-:W-:-:S03]  /*0b00*/  ISETP.GE.AND P1, PT, R9, RZ, PT ;  /* 0x000000ff0900720c */ /* 0x000fc60003f26270 */
[----:B------:R-:W-:-:S04]  /*0b10*/  IMAD.HI.U32 R9, R8, R15, RZ ;  /* 0x0000000f08097227 */ /* 0x000fc800078e00ff */
[----:B------:R-:W-:Y:S02]  /*0b20*/  @!P2 IMAD.IADD R5, R5, 0x1, -R32 ;  /* 0x000000010505a824 */ /* 0x000fe400078e0a20 */
[----:B------:R-:W-:Y:S02]  /*0b30*/  IMAD.MOV R6, RZ, RZ, -R6 ;  /* 0x000000ffff067224 */ /* 0x000fe400078e0a06 */
[----:B------:R-:W-:Y:S01]  /*0b40*/  IMAD.MOV.U32 R28, RZ, RZ, R12 ;  /* 0x000000ffff1c7224 */ /* 0x000fe200078e000c */
[C---:B------:R-:W-:Y:S01]  /*0b50*/  ISETP.GT.U32.AND P2, PT, R32.reuse, R5, PT ;  /* 0x000000052000720c */ /* 0x040fe20003f44070 */
[----:B------:R-:W-:Y:S02]  /*0b60*/  IMAD.MOV R10, RZ, RZ, -R10 ;  /* 0x000000ffff0a7224 */ /* 0x000fe400078e0a0a */
[----:B------:R-:W-:Y:S02]  /*0b70*/  IMAD.MOV R9, RZ, RZ, -R9 ;  /* 0x000000ffff097224 */ /* 0x000fe400078e0a09 */
[----:B------:R-:W-:-:S02]  /*0b80*/  IMAD R6, R32, R6, R13 ;  /* 0x0000000620067224 */ /* 0x000fc400078e020d */
[----:B------:R-:W-:Y:S02]  /*0b90*/  IMAD.MOV R12, RZ, RZ, -R11 ;  /* 0x000000ffff0c7224 */ /* 0x000fe400078e0a0b */
[----:B------:R-:W-:Y:S01]  /*0ba0*/  @!P3 IMAD.MOV R28, RZ, RZ, -R28 ;  /* 0x000000ffff1cb224 */ /* 0x000fe200078e0a1c */
[----:B------:R-:W-:Y:S01]  /*0bb0*/  @!P6 LOP3.LUT R28, RZ, R20, RZ, 0x33, !PT ;  /* 0x00000014ff1ce212 */ /* 0x000fe200078e33ff */
[C---:B------:R-:W-:Y:S01]  /*0bc0*/  IMAD R11, R32.reuse, R10, R17 ;  /* 0x0000000a200b7224 */ /* 0x040fe200078e0211 */
[----:B------:R-:W-:Y:S01]  /*0bd0*/  ISETP.GT.U32.AND P6, PT, R32, R6, PT ;  /* 0x000000062000720c */ /* 0x000fe20003fc4070 */
[----:B------:R-:W-:Y:S01]  /*0be0*/  @!P2 IMAD.IADD R5, R5, 0x1, -R32 ;  /* 0x000000010505a824 */ /* 0x000fe200078e0a20 */
[----:B------:R-:W-:Y:S01]  /*0bf0*/  ISETP.GE.AND P3, PT, R14, RZ, PT ;  /* 0x000000ff0e00720c */ /* 0x000fe20003f66270 */
[----:B------:R-:W-:Y:S02]  /*0c00*/  IMAD R9, R32, R9, R15 ;  /* 0x0000000920097224 */ /* 0x000fe400078e020f */
[----:B------:R-:W-:-:S02]  /*0c10*/  IMAD.MOV.U32 R10, RZ, RZ, R5 ;  /* 0x000000ffff0a7224 */ /* 0x000fc400078e0005 */
[C---:B------:R-:W-:Y:S01]  /*0c20*/  IMAD R13, R32.reuse, R12, R19 ;  /* 0x0000000c200d7224 */ /* 0x040fe200078e0213 */
[----:B------:R-:W-:Y:S01]  /*0c30*/  IABS R19, R22 ;  /* 0x0000001600137213 */ /* 0x000fe20000000000 */
[----:B------:R-:W-:Y:S01]  /*0c40*/  @!P4 IMAD.MOV R10, RZ, RZ, -R10 ;  /* 0x000000ffff0ac224 */ /* 0x000fe200078e0a0a */
[----:B------:R-:W-:Y:S01]  /*0c50*/  ISETP.GT.U32.AND P4, PT, R32, R9, PT ;  /* 0x000000092000720c */ /* 0x000fe20003f84070 */
[----:B------:R-:W-:Y:S02]  /*0c60*/  VIADD R12, R7, 0xa ;  /* 0x0000000a070c7836 */ /* 0x000fe40000000000 */
[----:B------:R-:W-:Y:S02]  /*0c70*/  @!P6 IMAD.IADD R6, R6, 0x1, -R32 ;  /* 0x000000010606e824 */ /* 0x000fe400078e0a20 */
[----:B------:R-:W-:Y:S01]  /*0c80*/  IMAD.HI.U32 R14, R8, R23, RZ ;  /* 0x00000017080e7227 */ /* 0x000fe200078e00ff */
[----:B------:R-:W-:Y:S02]  /*0c90*/  IABS R17, R12 ;  /* 0x0000000c00117213 */ /* 0x000fe40000000000 */
[----:B------:R-:W-:Y:S01]  /*0ca0*/  ISETP.GT.U32.AND P6, PT, R32, R6, PT ;  /* 0x000000062000720c */ /* 0x000fe20003fc4070 */
[----:B------:R-:W-:Y:S01]  /*0cb0*/  IMAD.HI.U32 R15, R8, R25, RZ ;  /* 0x00000019080f7227 */ /* 0x000fe200078e00ff */
[----:B------:R-:W-:-:S03]  /*0cc0*/  ISETP.GE.AND P2, PT, R12, RZ, PT ;  /* 0x000000ff0c00720c */ /* 0x000fc60003f46270 */
[----:B------:R-:W-:Y:S02]  /*0cd0*/  @!P4 IMAD.IADD R9, R9, 0x1, -R32 ;  /* 0x000000010909c824 */ /* 0x000fe400078e0a20 */
[----:B------:R-:W-:-:S03]  /*0ce0*/  IMAD.HI.U32 R5, R8, R17, RZ ;  /* 0x0000001108057227 */ /* 0x000fc600078e00ff */
[----:B------:R-:W-:Y:S01]  /*0cf0*/  ISETP.GT.U32.AND P4, PT, R32, R9, PT ;  /* 0x000000092000720c */ /* 0x000fe20003f84070 */
[----:B------:R-:W-:-:S04]  /*0d00*/  IMAD.HI.U32 R12, R8, R19, RZ ;  /* 0x00000013080c7227 */ /* 0x000fc800078e00ff */
[----:B------:R-:W-:Y:S01]  /*0d10*/  @!P6 IMAD.IADD R6, R6, 0x1, -R32 ;  /* 0x000000010606e824 */ /* 0x000fe200078e0a20 */
[C---:B------:R-:W-:Y:S01]  /*0d20*/  ISETP.GT.U32.AND P6, PT, R32.reuse, R11, PT ;  /* 0x0000000b2000720c */ /* 0x040fe20003fc4070 */
[----:B------:R-:W-:Y:S02]  /*0d30*/  IMAD.MOV R5, RZ, RZ, -R5 ;  /* 0x000000ffff057224 */ /* 0x000fe400078e0a05 */
[----:B------:R-:W-:Y:S02]  /*0d40*/  IMAD.MOV R14, RZ, RZ, -R14 ;  /* 0x000000ffff0e7224 */ /* 0x000fe400078e0a0e */
[----:B------:R-:W-:Y:S02]  /*0d50*/  IMAD.MOV R18, RZ, RZ, -R12 ;  /* 0x000000ffff127224 */ /* 0x000fe400078e0a0c */
[----:B------:R-:W-:Y:S01]  /*0d60*/  @!P4 IMAD.IADD R9, R9, 0x1, -R32 ;  /* 0x000000010909c824 */ /* 0x000fe200078e0a20 */
[C---:B------:R-:W-:Y:S01]  /*0d70*/  ISETP.GT.U32.AND P4, PT, R32.reuse, R13, PT ;  /* 0x0000000d2000720c */ /* 0x040fe20003f84070 */
[----:B------:R-:W-:-:S02]  /*0d80*/  IMAD R5, R32, R5, R17 ;  /* 0x0000000520057224 */ /* 0x000fc400078e0211 */
[----:B------:R-:W-:Y:S02]  /*0d90*/  IMAD.MOV R20, RZ, RZ, -R15 ;  /* 0x000000ffff147224 */ /* 0x000fe400078e0a0f */
[--C-:B------:R-:W-:Y:S01]  /*0da0*/  @!P6 IMAD.IADD R11, R11, 0x1, -R32.reuse ;  /* 0x000000010b0be824 */ /* 0x100fe200078e0a20 */
[C---:B------:R-:W-:Y:S01]  /*0db0*/  ISETP.GT.U32.AND P6, PT, R32.reuse, R5, PT ;  /* 0x000000052000720c */ /* 0x040fe20003fc4070 */
[C---:B------:R-:W-:Y:S01]  /*0dc0*/  IMAD R17, R32.reuse, R14, R23 ;  /* 0x0000000e20117224 */ /* 0x040fe200078e0217 */
[----:B------:R-:W-:Y:S01]  /*0dd0*/  IABS R23, R31 ;  /* 0x0000001f00177213 */ /* 0x000fe20000000000 */
[C---:B------:R-:W-:Y:S02]  /*0de0*/  IMAD R15, R32.reuse, R18, R19 ;  /* 0x00000012200f7224 */ /* 0x040fe400078e0213 */
[----:B------:R-:W-:Y:S02]  /*0df0*/  IMAD.MOV.U32 R14, RZ, RZ, R9 ;  /* 0x000000ffff0e7224 */ /* 0x000fe400078e0009 */
[----:B------:R-:W-:Y:S01]  /*0e00*/  @!P4 IMAD.IADD R13, R13, 0x1, -R32 ;  /* 0x000000010d0dc824 */ /* 0x000fe200078e0a20 */
[C---:B------:R-:W-:Y:S01]  /*0e10*/  ISETP.GT.U32.AND P4, PT, R32.reuse, R11, PT ;  /* 0x0000000b2000720c */ /* 0x040fe20003f84070 */
[----:B------:R-:W-:Y:S01]  /*0e20*/  @!P1 IMAD.MOV R14, RZ, RZ, -R14 ;  /* 0x000000ffff0e9224 */ /* 0x000fe200078e0a0e */
[----:B------:R-:W-:Y:S01]  /*0e30*/  ISETP.GT.U32.AND P1, PT, R32, R15, PT ;  /* 0x0000000f2000720c */ /* 0x000fe20003f24070 */
[----:B------:R-:W-:-:S04]  /*0e40*/  IMAD.HI.U32 R12, R8, R27, RZ ;  /* 0x0000001b080c7227 */ /* 0x000fc800078e00ff */
[----:B------:R-:W-:Y:S02]  /*0e50*/  IMAD.MOV R12, RZ, RZ, -R12 ;  /* 0x000000ffff0c7224 */ /* 0x000fe400078e0a0c */
[C---:B------:R-:W-:Y:S01]  /*0e60*/  IMAD R19, R32.reuse, R20, R25 ;  /* 0x0000001420137224 */ /* 0x040fe200078e0219 */
[----:B------:R-:W-:Y:S01]  /*0e70*/  IABS R25, R33 ;  /* 0x0000002100197213 */ /* 0x000fe20000000000 */
[C---:B------:R-:W-:Y:S01]  /*0e80*/  IMAD R20, R32.reuse, R12, R27 ;  /* 0x0000000c20147224 */ /* 0x040fe200078e021b */
[----:B------:R-:W-:Y:S01]  /*0e90*/  IABS R27, R34 ;  /* 0x00000022001b7213 */ /* 0x000fe20000000000 */
[--C-:B------:R-:W-:Y:S01]  /*0ea0*/  @!P4 IMAD.IADD R11, R11, 0x1, -R32.reuse ;  /* 0x000000010b0bc824 */ /* 0x100fe200078e0a20 */
[----:B------:R-:W-:Y:S01]  /*0eb0*/  ISETP.GT.U32.AND P4, PT, R32, R17, PT ;  /* 0x000000112000720c */ /* 0x000fe20003f84070 */
[----:B------:R-:W-:Y:S01]  /*0ec0*/  @!P1 IMAD.IADD R15, R15, 0x1, -R32 ;  /* 0x000000010f0f9824 */ /* 0x000fe200078e0a20 */
[----:B------:R-:W-:Y:S01]  /*0ed0*/  ISETP.GE.AND P1, PT, R22, RZ, PT ;  /* 0x000000ff1600720c */ /* 0x000fe20003f26270 */
[----:B------:R-:W-:-:S02]  /*0ee0*/  IMAD.MOV.U32 R12, RZ, RZ, R6 ;  /* 0x000000ffff0c7224 */ /* 0x000fc400078e0006 */
[----:B------:R-:W-:-:S04]  /*0ef0*/  IMAD.HI.U32 R6, R8, R23, RZ ;  /* 0x0000001708067227 */ /* 0x000fc800078e00ff */
[----:B------:R-:W-:Y:S02]  /*0f00*/  @!P6 IMAD.IADD R5, R5, 0x1, -R32 ;  /* 0x000000010505e824 */ /* 0x000fe400078e0a20 */
[----:B------:R-:W-:Y:S01]  /*0f10*/  @!P0 IMAD.MOV R12, RZ, RZ, -R12 ;  /* 0x000000ffff0c8224 */ /* 0x000fe200078e0a0c */
[C---:B------:R-:W-:Y:S01]  /*0f20*/  ISETP.GT.U32.AND P0, PT, R32.reuse, R13, PT ;  /* 0x0000000d2000720c */ /* 0x040fe20003f04070 */
[----:B------:R-:W-:Y:S01]  /*0f30*/  @!P4 IMAD.IADD R17, R17, 0x1, -R32 ;  /* 0x000000011111c824 */ /* 0x000fe200078e0a20 */
[C---:B------:R-:W-:Y:S01]  /*0f40*/  ISETP.GT.U32.AND P4, PT, R32.reuse, R15, PT ;  /* 0x0000000f2000720c */ /* 0x040fe20003f84070 */
[----:B------:R-:W-:Y:S01]  /*0f50*/  IMAD.MOV R6, RZ, RZ, -R6 ;  /* 0x000000ffff067224 */ /* 0x000fe200078e0a06 */
[----:B------:R-:W-:Y:S01]  /*0f60*/  ISETP.GT.U32.AND P6, PT, R32, R5, PT ;  /* 0x000000052000720c */ /* 0x000fe20003fc4070 */
[----:B------:R-:W-:-:S04]  /*0f70*/  IMAD.HI.U32 R9, R8, R25, RZ ;  /* 0x0000001908097227 */ /* 0x000fc800078e00ff */
[C---:B------:R-:W-:Y:S02]  /*0f80*/  IMAD R22, R32.reuse, R6, R23 ;  /* 0x0000000620167224 */ /* 0x040fe400078e0217 */
[----:B------:R-:W-:Y:S02]  /*0f90*/  IMAD.MOV R9, RZ, RZ, -R9 ;  /* 0x000000ffff097224 */ /* 0x000fe400078e0a09 */
[--C-:B------:R-:W-:Y:S01]  /*0fa0*/  @!P0 IMAD.IADD R13, R13, 0x1, -R32.reuse ;  /* 0x000000010d0d8824 */ /* 0x100fe200078e0a20 */
[C---:B------:R-:W-:Y:S01]  /*0fb0*/  ISETP.GT.U32.AND P0, PT, R32.reuse, R19, PT ;  /* 0x000000132000720c */ /* 0x040fe20003f04070 */
[----:B------:R-:W-:Y:S01]  /*0fc0*/  @!P4 IMAD.IADD R15, R15, 0x1, -R32 ;  /* 0x000000010f0fc824 */ /* 0x000fe200078e0a20 */
[C---:B------:R-:W-:Y:S01]  /*0fd0*/  ISETP.GT.U32.AND P4, PT, R32.reuse, R22, PT ;  /* 0x000000162000720c */ /* 0x040fe20003f84070 */
[----:B------:R-:W-:Y:S01]  /*0fe0*/  IMAD R23, R32, R9, R25 ;  /* 0x0000000920177224 */ /* 0x000fe200078e0219 */
[----:B------:R-:W-:Y:S01]  /*0ff0*/  IABS R9, R36 ;  /* 0x0000002400097213 */ /* 0x000fe20000000000 */
[----:B------:R-:W-:-:S04]  /*1000*/  IMAD.HI.U32 R18, R8, R27, RZ ;  /* 0x0000001b08127227 */ /* 0x000fc800078e00ff */
[----:B------:R-:W-:Y:S02]  /*1010*/  IMAD.MOV.U32 R25, RZ, RZ, R24 ;  /* 0x000000ffff197224 */ /* 0x000fe400078e0018 */
[----:B------:R-:W-:Y:S01]  /*1020*/  @!P6 IMAD.IADD R5, R5, 0x1, -R32 ;  /* 0x000000010505e824 */ /* 0x000fe200078e0a20 */
[----:B------:R-:W-:Y:S01]  /*1030*/  ISETP.GT.U32.AND P6, PT, R32, R20, PT ;  /* 0x000000142000720c */ /* 0x000fe20003fc4070 */
[----:B------:R-:W-:Y:S02]  /*1040*/  IMAD.MOV R18, RZ, RZ, -R18 ;  /* 0x000000ffff127224 */ /* 0x000fe400078e0a12 */
[----:B------:R-:W-:-:S04]  /*1050*/  IMAD.HI.U32 R6, R8, R25, RZ ;  /* 0x0000001908067227 */ /* 0x000fc800078e00ff */
[----:B------:R-:W-:Y:S01]  /*1060*/  IMAD R24, R32, R18, R27 ;  /* 0x0000001220187224 */ /* 0x000fe200078e021b */
[----:B------:R-:W-:Y:S01]  /*1070*/  IABS R27, R7 ;  /* 0x00000007001b7213 */ /* 0x000fe20000000000 */
[----:B------:R-:W-:Y:S02]  /*1080*/  IMAD.MOV R6, RZ, RZ, -R6 ;  /* 0x000000ffff067224 */ /* 0x000fe400078e0a06 */
[--C-:B------:R-:W-:Y:S02]  /*1090*/  @!P4 IMAD.IADD R22, R22, 0x1, -R32.reuse ;  /* 0x000000011616c824 */ /* 0x100fe400078e0a20 */
[----:B------:R-:W-:Y:S01]  /*10a0*/  @!P0 IMAD.IADD R19, R19, 0x1, -R32 ;  /* 0x0000000113138824 */ /* 0x000fe200078e0a20 */
[C---:B------:R-:W-:Y:S01]  /*10b0*/  ISETP.GT.U32.AND P0, PT, R32.reuse, R17, PT ;  /* 0x000000112000720c */ /* 0x040fe20003f04070 */
[C---:B------:R-:W-:Y:S02]  /*10c0*/  IMAD R25, R32.reuse, R6, R25 ;  /* 0x0000000620197224 */ /* 0x040fe400078e0219 */
[----:B------:R-:W-:Y:S01]  /*10d0*/  @!P3 IMAD.MOV R13, RZ, RZ, -R13 ;  /* 0x000000ffff0db224 */ /* 0x000fe200078e0a0d */
[----:B------:R-:W-:Y:S01]  /*10e0*/  ISETP.GT.U32.AND P3, PT, R32, R22, PT ;  /* 0x000000162000720c */ /* 0x000fe20003f64070 */
[----:B------:R-:W-:Y:S01]  /*10f0*/  IMAD.HI.U32 R6, R8, R9, RZ ;  /* 0x0000000908067227 */ /* 0x000fe200078e00ff */
[----:B------:R-:W-:-:S03]  /*1100*/  ISETP.GT.U32.AND P4, PT, R32, R25, PT ;  /* 0x000000192000720c */ /* 0x000fc60003f84070 */
[----:B------:R-:W-:-:S04]  /*1110*/  IMAD.HI.U32 R8, R8, R27, RZ ;  /* 0x0000001b08087227 */ /* 0x000fc800078e00ff */
[----:B------:R-:W-:Y:S01]  /*1120*/  @!P6 IMAD.IADD R20, R20, 0x1, -R32 ;  /* 0x000000011414e824 */ /* 0x000fe200078e0a20 */
[C---:B------:R-:W-:Y:S01]  /*1130*/  ISETP.GT.U32.AND P6, PT, R32.reuse, R19, PT ;  /* 0x000000132000720c */ /* 0x040fe20003fc4070 */
[----:B------:R-:W-:Y:S02]  /*1140*/  IMAD.MOV R8, RZ, RZ, -R8 ;  /* 0x000000ffff087224 */ /* 0x000fe400078e0a08 */
[----:B------:R-:W-:Y:S01]  /*1150*/  @!P5 IMAD.MOV R11, RZ, RZ, -R11 ;  /* 0x000000ffff0bd224 */ /* 0x000fe200078e0a0b */
[C---:B------:R-:W-:Y:S01]  /*1160*/  ISETP.GT.U32.AND P5, PT, R32.reuse, R20, PT ;  /* 0x000000142000720c */ /* 0x040fe20003fa4070 */
[----:B------:R-:W-:Y:S02]  /*1170*/  IMAD R27, R32, R8, R27 ;  /* 0x00000008201b7224 */ /* 0x000fe400078e021b */
[----:B------:R-:W-:Y:S02]  /*1180*/  @!P3 IMAD.IADD R22, R22, 0x1, -R32 ;  /* 0x000000011616b824 */ /* 0x000fe400078e0a20 */
[----:B------:R-:W-:Y:S01]  /*1190*/  IMAD.MOV R6, RZ, RZ, -R6 ;  /* 0x000000ffff067224 */ /* 0x000fe200078e0a06 */
[----:B------:R-:W-:Y:S01]  /*11a0*/  ISETP.GT.U32.AND P3, PT, R32, R27, PT ;  /* 0x0000001b2000720c */ /* 0x000fe20003f64070 */
[----:B------:R-:W-:-:S02]  /*11b0*/  IMAD.MOV.U32 R18, RZ, RZ, R5 ;  /* 0x000000ffff127224 */ /* 0x000fc400078e0005 */
[--C-:B------:R-:W-:Y:S01]  /*11c0*/  @!P6 IMAD.IADD R19, R19, 0x1, -R32.reuse ;  /* 0x000000011313e824 */ /* 0x100fe200078e0a20 */
[----:B------:R-:W-:Y:S01]  /*11d0*/  ISETP.GT.U32.AND P6, PT, R32, R24, PT ;  /* 0x000000182000720c */ /* 0x000fe20003fc4070 */
[----:B------:R-:W-:Y:S02]  /*11e0*/  IMAD.SHL.U32 R5, R0, 0x8, RZ ;  /* 0x0000000800057824 */ /* 0x000fe400078e00ff */
[--C-:B------:R-:W-:Y:S01]  /*11f0*/  @!P5 IMAD.IADD R20, R20, 0x1, -R32.reuse ;  /* 0x000000011414d824 */ /* 0x100fe200078e0a20 */
[----:B------:R-:W-:Y:S01]  /*1200*/  ISETP.GE.AND P5, PT, R26, RZ, PT ;  /* 0x000000ff1a00720c */ /* 0x000fe20003fa6270 */
[----:B------:R-:W-:Y:S01]  /*1210*/  IMAD R26, R32, R6, R9 ;  /* 0x00000006201a7224 */ /* 0x000fe200078e0209 */
[----:B------:R-:W-:Y:S01]  /*1220*/  LOP3.LUT R6, R0, 0x7, RZ, 0xc0, !PT ;  /* 0x0000000700067812 */ /* 0x000fe200078ec0ff */
[--C-:B------:R-:W-:Y:S01]  /*1230*/  @!P0 IMAD.IADD R17, R17, 0x1, -R32.reuse ;  /* 0x0000000111118824 */ /* 0x100fe200078e0a20 */
[----:B------:R-:W-:Y:S01]  /*1240*/  ISETP.GT.U32.AND P0, PT, R32, R23, PT ;  /* 0x000000172000720c */ /* 0x000fe20003f04070 */
[--C-:B------:R-:W-:Y:S01]  /*1250*/  @!P3 IMAD.IADD R27, R27, 0x1, -R32.reuse ;  /* 0x000000011b1bb824 */ /* 0x100fe200078e0a20 */
[----:B------:R-:W-:Y:S01]  /*1260*/  LOP3.LUT R9, R5, 0x30, RZ, 0xc0, !PT ;  /* 0x0000003005097812 */ /* 0x000fe200078ec0ff */
[----:B------:R-:W-:-:S02]  /*1270*/  @!P4 IMAD.IADD R25, R25, 0x1, -R32 ;  /* 0x000000011919c824 */ /* 0x000fc400078e0a20 */
[----:B------:R-:W-:Y:S01]  /*1280*/  @!P6 IMAD.IADD R24, R24, 0x1, -R32 ;  /* 0x000000011818e824 */ /* 0x000fe200078e0a20 */
[C---:B------:R-:W-:Y:S01]  /*1290*/  ISETP.GT.U32.AND P6, PT, R32.reuse, R26, PT ;  /* 0x0000001a2000720c */ /* 0x040fe20003fc4070 */
[----:B------:R-:W-:Y:S01]  /*12a0*/  @!P1 IMAD.MOV R15, RZ, RZ, -R15 ;  /* 0x000000ffff0f9224 */ /* 0x000fe200078e0a0f */
[----:B------:R-:W-:Y:S01]  /*12b0*/  ISETP.GT.U32.AND P3, PT, R32, R27, PT ;  /* 0x0000001b2000720c */ /* 0x000fe20003f64070 */
[----:B------:R-:W-:Y:S01]  /*12c0*/  @!P5 IMAD.MOV R17, RZ, RZ, -R17 ;  /* 0x000000ffff11d224 */ /* 0x000fe200078e0a11 */
[----:B------:R-:W-:Y:S01]  /*12d0*/  ISETP.GE.AND P5, PT, R30, RZ, PT ;  /* 0x000000ff1e00720c */ /* 0x000fe20003fa6270 */
[----:B------:R-:W-:Y:S01]  /*12e0*/  IMAD R30, R6, 0x40, R9 ;  /* 0x00000040061e7824 */ /* 0x000fe200078e0209 */
[----:B------:R-:W-:Y:S01]  /*12f0*/  SHF.R.S32.HI R9, RZ, 0x1f, R16 ;  /* 0x0000001fff097819 */ /* 0x000fe20000011410 */
[----:B------:R-:W-:Y:S01]  /*1300*/  @!P0 IMAD.IADD R23, R23, 0x1, -R32 ;  /* 0x0000000117178824 */ /* 0x000fe200078e0a20 */
[----:B------:R-:W-:Y:S01]  /*1310*/  ISETP.GT.U32.AND P1, PT, R32, R24, PT ;  /* 0x000000182000720c */ /* 0x000fe20003f24070 */
[----:B------:R-:W-:Y:S01]  /*1320*/  @!P2 IMAD.MOV R18, RZ, RZ, -R18 ;  /* 0x000000ffff12a224 */ /* 0x000fe200078e0a12 */
[----:B------:R-:W-:Y:S01]  /*1330*/  LEA.HI R16, R9, R16, RZ, 0x6 ;  /* 0x0000001009107211 */ /* 0x000fe200078f30ff */
[----:B------:R-:W-:Y:S01]  /*1340*/  IMAD.SHL.U32 R8, R0, 0x2, RZ ;  /* 0x0000000200087824 */ /* 0x000fe200078e00ff */
[----:B------:R-:W-:Y:S01]  /*1350*/  LOP3.LUT R9, RZ, R21, RZ, 0x33, !PT ;  /* 0x00000015ff097212 */ /* 0x000fe200078e33ff */
[--C-:B------:R-:W-:Y:S01]  /*1360*/  @!P6 IMAD.IADD R26, R26, 0x1, -R32.reuse ;  /* 0x000000011a1ae824 */ /* 0x100fe200078e0a20 */
[----:B------:R-:W-:Y:S01]  /*1370*/  ISETP.GE.AND P0, PT, R29, RZ, PT ;  /* 0x000000ff1d00720c */ /* 0x000fe20003f06270 */
[----:B------:R-:W-:Y:S01]  /*1380*/  @!P3 IMAD.IADD R27, R27, 0x1, -R32 ;  /* 0x000000011b1bb824 */ /* 0x000fe200078e0a20 */
[----:B------:R-:W-:Y:S01]  /*1390*/  ISETP.NE.AND P3, PT, R21, RZ, PT ;  /* 0x000000ff1500720c */ /* 0x000fe20003f65270 */
[----:B------:R-:W-:Y:S01]  /*13a0*/  @!P5 IMAD.MOV R20, RZ, RZ, -R20 ;  /* 0x000000ffff14d224 */ /* 0x000fe200078e0a14 */
[----:B------:R-:W0:Y:S01]  /*13b0*/  LDC R21, c[0x0][0x3b0] ;  /* 0x0000ec00ff157b82 */ /* 0x000e220000000800 */
[----:B------:R-:W-:Y:S01]  /*13c0*/  ISETP.GT.U32.AND P6, PT, R32, R26, PT ;  /* 0x0000001a2000720c */ /* 0x000fe20003fc4070 */
[----:B---3--:R-:W-:Y:S01]  /*13d0*/  IMAD R28, R28, UR5, RZ ;  /* 0x000000051c1c7c24 */ /* 0x008fe2000f8e02ff */
[----:B------:R-:W-:Y:S01]  /*13e0*/  ISETP.GT.U32.AND P2, PT, R32, R23, PT ;  /* 0x000000172000720c */ /* 0x000fe20003f44070 */
[----:B------:R-:W-:Y:S01]  /*13f0*/  @!P1 IMAD.IADD R24, R24, 0x1, -R32 ;  /* 0x0000000118189824 */ /* 0x000fe200078e0a20 */
[----:B------:R-:W-:Y:S01]  /*1400*/  ISETP.GT.U32.AND P4, PT, R32, R25, PT ;  /* 0x000000192000720c */ /* 0x000fe20003f84070 */
[----:B------:R-:W1:Y:S01]  /*1410*/  LDCU UR5, c[0x0][0x3a0] ;  /* 0x00007400ff0577ac */ /* 0x000e620008000800 */
[----:B------:R-:W-:-:S02]  /*1420*/  ISETP.GE.AND P1, PT, R34, RZ, PT ;  /* 0x000000ff2200720c */ /* 0x000fc40003f26270 */
[----:B------:R-:W-:Y:S01]  /*1430*/  @!P0 IMAD.MOV R19, RZ, RZ, -R19 ;  /* 0x000000ffff138224 */ /* 0x000fe200078e0a13 */
[----:B------:R-:W-:Y:S02]  /*1440*/  ISETP.GE.AND P0, PT, R31, RZ, PT ;  /* 0x000000ff1f00720c */ /* 0x000fe40003f06270 */
[----:B------:R-:W-:Y:S02]  /*1450*/  ISETP.GE.AND P5, PT, R7, RZ, PT ;  /* 0x000000ff0700720c */ /* 0x000fe40003fa6270 */
[--C-:B------:R-:W-:Y:S01]  /*1460*/  @!P6 IMAD.IADD R26, R26, 0x1, -R32.reuse ;  /* 0x000000011a1ae824 */ /* 0x100fe200078e0a20 */
[----:B------:R-:W-:Y:S01]  /*1470*/  ISETP.GE.AND P6, PT, R36, RZ, PT ;  /* 0x000000ff2400720c */ /* 0x000fe20003fc6270 */
[--C-:B------:R-:W-:Y:S01]  /*1480*/  @!P2 IMAD.IADD R23, R23, 0x1, -R32.reuse ;  /* 0x000000011717a824 */ /* 0x100fe200078e0a20 */
[----:B------:R-:W-:Y:S01]  /*1490*/  ISETP.GE.AND P2, PT, R33, RZ, PT ;  /* 0x000000ff2100720c */ /* 0x000fe20003f46270 */
[----:B------:R-:W-:Y:S01]  /*14a0*/  @!P4 IMAD.IADD R25, R25, 0x1, -R32 ;  /* 0x000000011919c824 */ /* 0x000fe200078e0a20 */
[----:B------:R-:W-:Y:S01]  /*14b0*/  ISETP.GE.AND P4, PT, R35, RZ, PT ;  /* 0x000000ff2300720c */ /* 0x000fe20003f86270 */
[----:B------:R-:W-:Y:S01]  /*14c0*/  @!P1 IMAD.MOV R24, RZ, RZ, -R24 ;  /* 0x000000ffff189224 */ /* 0x000fe200078e0a18 */
[C---:B------:R-:W-:Y:S01]  /*14d0*/  SEL R14, R9.reuse, R14, !P3 ;  /* 0x0000000e090e7207 */ /* 0x040fe20005800000 */
[----:B------:R-:W-:Y:S01]  /*14e0*/  IMAD R33, R6, 0x90, RZ ;  /* 0x0000009006217824 */ /* 0x000fe200078e02ff */
[C---:B------:R-:W-:Y:S01]  /*14f0*/  SEL R18, R9.reuse, R18, !P3 ;  /* 0x0000001209127207 */ /* 0x040fe20005800000 */
[----:B------:R-:W-:Y:S01]  /*1500*/  @!P0 IMAD.MOV R22, RZ, RZ, -R22 ;  /* 0x000000ffff168224 */ /* 0x000fe200078e0a16 */
[C---:B------:R-:W-:Y:S01]  /*1510*/  SEL R10, R9.reuse, R10, !P3 ;  /* 0x0000000a090a7207 */ /* 0x040fe20005800000 */
[-C--:B0-----:R-:W-:Y:S01]  /*1520*/  IMAD R14, R14, R21.reuse, RZ ;  /* 0x000000150e0e7224 */ /* 0x081fe200078e02ff */
[C---:B------:R-:W-:Y:S01]  /*1530*/  SEL R12, R9.reuse, R12, !P3 ;  /* 0x0000000c090c7207 */ /* 0x040fe20005800000 */
[----:B------:R-:W-:Y:S01]  /*1540*/  IMAD R18, R18, R21, RZ ;  /* 0x0000001512127224 */ /* 0x000fe200078e02ff */
[C---:B------:R-:W-:Y:S01]  /*1550*/  SEL R11, R9.reuse, R11, !P3 ;  /* 0x0000000b090b7207 */ /* 0x040fe20005800000 */
[----:B------:R-:W-:Y:S01]  /*1560*/  @!P6 IMAD.MOV R26, RZ, RZ, -R26 ;  /* 0x000000ffff1ae224 */ /* 0x000fe200078e0a1a */
[-C--:B--2---:R-:W-:Y:S01]  /*1570*/  LEA R100, P1, R14, R56.reuse, 0x1 ;  /* 0x000000380e647211 */ /* 0x084fe200078208ff */
[----:B------:R-:W-:Y:S01]  /*1580*/  @!P2 IMAD.MOV R23, RZ, RZ, -R23 ;  /* 0x000000ffff17a224 */ /* 0x000fe200078e0a17 */
[----:B------:R-:W-:Y:S01]  /*1590*/  LEA R92, P6, R18, R56, 0x1 ;  /* 0x00000038125c7211 */ /* 0x000fe200078c08ff */
[----:B------:R-:W-:Y:S01]  /*15a0*/  @!P4 IMAD.MOV R25, RZ, RZ, -R25 ;  /* 0x000000ffff19c224 */ /* 0x000fe200078e0a19 */
[C---:B------:R-:W-:Y:S01]  /*15b0*/  SEL R13, R9.reuse, R13, !P3 ;  /* 0x0000000d090d7207 */ /* 0x040fe20005800000 */
[----:B------:R-:W-:Y:S01]  /*15c0*/  @!P5 IMAD.MOV R27, RZ, RZ, -R27 ;  /* 0x000000ffff1bd224 */ /* 0x000fe200078e0a1b */
[C---:B------:R-:W-:Y:S01]  /*15d0*/  SEL R15, R9.reuse, R15, !P3 ;  /* 0x0000000f090f7207 */ /* 0x040fe20005800000 */
[----:B------:R-:W-:Y:S01]  /*15e0*/  IMAD R10, R10, R21, RZ ;  /* 0x000000150a0a7224 */ /* 0x000fe200078e02ff */
[----:B------:R-:W-:Y:S01]  /*15f0*/  SEL R17, R9, R17, !P3 ;  /* 0x0000001109117207 */ /* 0x000fe20005800000 */
[----:B------:R-:W-:Y:S01]  /*1600*/  IMAD R12, R12, R21, RZ ;  /* 0x000000150c0c7224 */ /* 0x000fe200078e02ff */
[----:B------:R-:W-:Y:S01]  /*1610*/  LEA.HI.X.SX32 R101, R14, R57, 0x1, P1 ;  /* 0x000000390e657211 */ /* 0x000fe200008f0eff */
[----:B------:R-:W-:Y:S01]  /*1620*/  IMAD R11, R11, R21, RZ ;  /* 0x000000150b0b7224 */ /* 0x000fe200078e02ff */
[----:B------:R-:W-:Y:S01]  /*1630*/  SEL R19, R9, R19, !P3 ;  /* 0x0000001309137207 */ /* 0x000fe20005800000 */
[----:B------:R-:W0:Y:S01]  /*1640*/  LDC R14, c[0x0][0x3ac] ;  /* 0x0000eb00ff0e7b82 */ /* 0x000e220000000800 */
[----:B------:R-:W-:Y:S01]  /*1650*/  LEA.HI.X.SX32 R93, R18, R57, 0x1, P6 ;  /* 0x00000039125d7211 */ /* 0x000fe200030f0eff */
[-C--:B------:R-:W-:Y:S01]  /*1660*/  IMAD R13, R13, R21.reuse, RZ ;  /* 0x000000150d0d7224 */ /* 0x080fe200078e02ff */
[----:B------:R-:W-:Y:S01]  /*1670*/  SEL R20, R9, R20, !P3 ;  /* 0x0000001409147207 */ /* 0x000fe20005800000 */
[-C--:B------:R-:W-:Y:S01]  /*1680*/  IMAD R15, R15, R21.reuse, RZ ;  /* 0x000000150f0f7224 */ /* 0x080fe200078e02ff */
[----:B------:R-:W-:Y:S01]  /*1690*/  SEL R22, R9, R22, !P3 ;  /* 0x0000001609167207 */ /* 0x000fe20005800000 */
[----:B------:R-:W-:Y:S01]  /*16a0*/  IMAD R17, R17, R21, RZ ;  /* 0x0000001511117224 */ /* 0x000fe200078e02ff */
[C---:B------:R-:W-:Y:S01]  /*16b0*/  SEL R23, R9.reuse, R23, !P3 ;  /* 0x0000001709177207 */ /* 0x040fe20005800000 */
[----:B------:R-:W2:Y:S01]  /*16c0*/  LDC R18, c[0x0][0x3a8] ;  /* 0x0000ea00ff127b82 */ /* 0x000ea20000000800 */
[----:B------:R-:W-:Y:S01]  /*16d0*/  SEL R24, R9, R24, !P3 ;  /* 0x0000001809187207 */ /* 0x000fe20005800000 */
[----:B------:R-:W-:Y:S01]  /*16e0*/  IMAD R19, R19, R21, RZ ;  /* 0x0000001513137224 */ /* 0x000fe200078e02ff */
[C---:B------:R-:W-:Y:S01]  /*16f0*/  SEL R25, R9.reuse, R25, !P3 ;  /* 0x0000001909197207 */ /* 0x040fe20005800000 */
[-C--:B------:R-:W-:Y:S01]  /*1700*/  IMAD R20, R20, R21.reuse, RZ ;  /* 0x0000001514147224 */ /* 0x080fe200078e02ff */
[C---:B------:R-:W-:Y:S01]  /*1710*/  SEL R26, R9.reuse, R26, !P3 ;  /* 0x0000001a091a7207 */ /* 0x040fe20005800000 */
[----:B------:R-:W-:Y:S01]  /*1720*/  IMAD R22, R22, R21, RZ ;  /* 0x0000001516167224 */ /* 0x000fe200078e02ff */
[----:B------:R-:W-:Y:S01]  /*1730*/  SEL R9, R9, R27, !P3 ;  /* 0x0000001b09097207 */ /* 0x000fe20005800000 */
[-C--:B------:R-:W-:Y:S01]  /*1740*/  IMAD R23, R23, R21.reuse, RZ ;  /* 0x0000001517177224 */ /* 0x080fe200078e02ff */
[-C--:B------:R-:W-:Y:S01]  /*1750*/  LEA R104, P3, R10, R56.reuse, 0x1 ;  /* 0x000000380a687211 */ /* 0x080fe200078608ff */
[-C--:B------:R-:W-:Y:S01]  /*1760*/  IMAD R24, R24, R21.reuse, RZ ;  /* 0x0000001518187224 */ /* 0x080fe200078e02ff */
[-C--:B------:R-:W-:Y:S01]  /*1770*/  LEA R98, P2, R12, R56.reuse, 0x1 ;  /* 0x000000380c627211 */ /* 0x080fe200078408ff */
[----:B------:R-:W-:Y:S01]  /*1780*/  IMAD R25, R25, R21, RZ ;  /* 0x0000001519197224 */ /* 0x000fe200078e02ff */
[----:B------:R-:W-:Y:S01]  /*1790*/  LEA.HI.X.SX32 R105, R10, R57, 0x1, P3 ;  /* 0x000000390a697211 */ /* 0x000fe200018f0eff */
[-C--:B------:R-:W-:Y:S01]  /*17a0*/  IMAD R26, R26, R21.reuse, RZ ;  /* 0x000000151a1a7224 */ /* 0x080fe200078e02ff */
[-C--:B------:R-:W-:Y:S01]  /*17b0*/  LEA R102, P0, R11, R56.reuse, 0x1 ;  /* 0x000000380b667211 */ /* 0x080fe200078008ff */
[----:B------:R-:W-:Y:S01]  /*17c0*/  IMAD R9, R9, R21, RZ ;  /* 0x0000001509097224 */ /* 0x000fe200078e02ff */
[----:B------:R-:W-:Y:S01]  /*17d0*/  LEA R96, P4, R13, R56, 0x1 ;  /* 0x000000380d607211 */ /* 0x000fe200078808ff */
[----:B0-----:R-:W-:Y:S01]  /*17e0*/  IMAD R70, R3, R14, RZ ;  /* 0x0000000e03467224 */ /* 0x001fe200078e02ff */
[-C--:B------:R-:W-:Y:S01]  /*17f0*/  LEA R94, P5, R15, R56.reuse, 0x1 ;  /* 0x000000380f5e7211 */ /* 0x080fe200078a08ff */
[----:B------:R-:W-:Y:S01]  /*1800*/  IMAD.SHL.U32 R71, R14, 0x40, RZ ;  /* 0x000000400e477824 */ /* 0x000fe200078e00ff */
[----:B------:R-:W-:-:S02]  /*1810*/  LEA R88, P3, R17, R56, 0x1 ;  /* 0x0000003811587211 */ /* 0x000fc400078608ff */
[-C--:B------:R-:W-:Y:S01]  /*1820*/  LEA.HI.X.SX32 R99, R12, R57.reuse, 0x1, P2 ;  /* 0x000000390c637211 */ /* 0x080fe200010f0eff */
[-C--:B--2---:R-:W-:Y:S01]  /*1830*/  IMAD R107, R107, R18.reuse, RZ ;  /* 0x000000126b6b7224 */ /* 0x084fe200078e02ff */
[----:B------:R-:W-:Y:S01]  /*1840*/  LOP3.LUT R29, R8, 0x10, RZ, 0xc0, !PT ;  /* 0x00000010081d7812 */ /* 0x000fe200078ec0ff */
[----:B------:R-:W-:Y:S01]  /*1850*/  IMAD R109, R109, R18, RZ ;  /* 0x000000126d6d7224 */ /* 0x000fe200078e02ff */
[----:B------:R-:W-:Y:S01]  /*1860*/  LEA R90, P2, R19, R56, 0x1 ;  /* 0x00000038135a7211 */ /* 0x000fe200078408ff */
[-C--:B------:R-:W-:Y:S01]  /*1870*/  IMAD R111, R111, R18.reuse, RZ ;  /* 0x000000126f6f7224 */ /* 0x080fe200078e02ff */
[-C--:B------:R-:W-:Y:S01]  /*1880*/  LEA.HI.X.SX32 R103, R11, R57.reuse, 0x1, P0 ;  /* 0x000000390b677211 */ /* 0x080fe200000f0eff */
[-C--:B------:R-:W-:Y:S01]  /*1890*/  IMAD R113, R113, R18.reuse, RZ ;  /* 0x0000001271717224 */ /* 0x080fe200078e02ff */
[-C--:B------:R-:W-:Y:S01]  /*18a0*/  LEA.HI.X.SX32 R97, R13, R57.reuse, 0x1, P4 ;  /* 0x000000390d617211 */ /* 0x080fe200020f0eff */
[-C--:B------:R-:W-:Y:S01]  /*18b0*/  IMAD R115, R115, R18.reuse, RZ ;  /* 0x0000001273737224 */ /* 0x080fe200078e02ff */
[-C--:B------:R-:W-:Y:S01]  /*18c0*/  LEA.HI.X.SX32 R95, R15, R57.reuse, 0x1, P5 ;  /* 0x000000390f5f7211 */ /* 0x080fe200028f0eff */
[-C--:B------:R-:W-:Y:S01]  /*18d0*/  IMAD R117, R117, R18.reuse, RZ ;  /* 0x0000001275757224 */ /* 0x080fe200078e02ff */
[-C--:B------:R-:W-:Y:S01]  /*18e0*/  LEA.HI.X.SX32 R89, R17, R57.reuse, 0x1, P3 ;  /* 0x0000003911597211 */ /* 0x080fe200018f0eff */
[----:B------:R-:W-:Y:S01]  /*18f0*/  IMAD R119, R119, R18, RZ ;  /* 0x0000001277777224 */ /* 0x000fe200078e02ff */
[----:B------:R-:W-:Y:S01]  /*1900*/  LOP3.LUT R31, R29, 0x20, R0, 0xf8, !PT ;  /* 0x000000201d1f7812 */ /* 0x000fe200078ef800 */
[----:B------:R-:W-:Y:S01]  /*1910*/  IMAD.SHL.U32 R29, R0, 0x20, RZ ;  /* 0x00000020001d7824 */ /* 0x000fe200078e00ff */
[----:B------:R-:W-:Y:S01]  /*1920*/  LEA R74, P1, R20, R56, 0x1 ;  /* 0x00000038144a7211 */ /* 0x000fe200078208ff */
[----:B------:R-:W-:Y:S01]  /*1930*/  IMAD R121, R121, R18, RZ ;  /* 0x0000001279797224 */ /* 0x000fe200078e02ff */
        /* <DEDUP_REMOVED lines=9> */
[-C--:B------:R-:W-:Y:S01]  /*19d0*/  IMAD R131, R131, R18.reuse, RZ ;  /* 0x0000001283837224 */ /* 0x080fe200078e02ff */
[-C--:B------:R-:W-:Y:S01]  /*19e0*/  LEA.HI.X.SX32 R91, R19, R57.reuse, 0x1, P2 ;  /* 0x00000039135b7211 */ /* 0x080fe200010f0eff */
        /* <DEDUP_REMOVED lines=8> */
[----:B------:R-:W-:Y:S01]  /*1a70*/  IMAD.SHL.U32 R23, R3, 0x2, RZ ;  /* 0x0000000203177824 */ /* 0x000fe200078e00ff */
[-C--:B------:R-:W-:Y:S01]  /*1a80*/  LEA.HI.X.SX32 R47, R24, R57.reuse, 0x1, P6 ;  /* 0x00000039182f7211 */ /* 0x080fe200030f0eff */
[----:B------:R-:W-:Y:S01]  /*1a90*/  IMAD R141, R141, R18, RZ ;  /* 0x000000128d8d7224 */ /* 0x000fe200078e02ff */
[----:B------:R-:W-:-:S02]  /*1aa0*/  LEA.HI.X.SX32 R83, R25, R57, 0x1, P5 ;  /* 0x0000003919537211 */ /* 0x000fc400028f0eff */
[-C--:B------:R-:W-:Y:S02]  /*1ab0*/  LEA.HI.X.SX32 R85, R26, R57.reuse, 0x1, P3 ;  /* 0x000000391a557211 */ /* 0x080fe400018f0eff */
[----:B------:R-:W-:Y:S02]  /*1ac0*/  LEA.HI.X.SX32 R57, R9, R57, 0x1, P2 ;  /* 0x0000003909397211 */ /* 0x000fe400010f0eff */
[----:B------:R-:W-:Y:S02]  /*1ad0*/  LOP3.LUT R30, R30, R31, RZ, 0x3c, !PT ;  /* 0x0000001f1e1e7212 */ /* 0x000fe400078e3cff */
[----:B------:R-:W-:Y:S02]  /*1ae0*/  LOP3.LUT R29, R29, 0x200, RZ, 0xc0, !PT ;  /* 0x000002001d1d7812 */ /* 0x000fe400078ec0ff */
[----:B----4-:R-:W-:Y:S02]  /*1af0*/  LEA R80, P1, R28, R80, 0x1 ;  /* 0x000000501c507211 */ /* 0x010fe400078208ff */
[----:B------:R-:W-:-:S02]  /*1b00*/  LOP3.LUT R11, R4, 0x12, RZ, 0xfc, !PT ;  /* 0x00000012040b7812 */ /* 0x000fc400078efcff */
[C---:B------:R-:W-:Y:S02]  /*1b10*/  LOP3.LUT R13, R4.reuse, 0x10, RZ, 0xfc, !PT ;  /* 0x00000010040d7812 */ /* 0x040fe400078efcff */
[C---:B------:R-:W-:Y:S01]  /*1b20*/  LOP3.LUT R24, R4.reuse, 0xe, RZ, 0xfc, !PT ;  /* 0x0000000e04187812 */ /* 0x040fe200078efcff */
[-C--:B------:R-:W-:Y:S01]  /*1b30*/  IMAD R11, R11, R18.reuse, RZ ;  /* 0x000000120b0b7224 */ /* 0x080fe200078e02ff */
[C---:B------:R-:W-:Y:S01]  /*1b40*/  LOP3.LUT R25, R4.reuse, 0xc, RZ, 0xfc, !PT ;  /* 0x0000000c04197812 */ /* 0x040fe200078efcff */
[-C--:B------:R-:W-:Y:S01]  /*1b50*/  IMAD R13, R13, R18.reuse, RZ ;  /* 0x000000120d0d7224 */ /* 0x080fe200078e02ff */
[----:B------:R-:W-:Y:S01]  /*1b60*/  LOP3.LUT R26, R4, 0xa, RZ, 0xfc, !PT ;  /* 0x0000000a041a7812 */ /* 0x000fe200078efcff */
        /* <DEDUP_REMOVED lines=9> */
[----:B------:R-:W-:Y:S01]  /*1c00*/  LOP3.LUT R19, R4, 0x38, RZ, 0xfc, !PT ;  /* 0x0000003804137812 */ /* 0x000fe200078efcff */
[-C--:B------:R-:W-:Y:S01]  /*1c10*/  IMAD R10, R10, R18.reuse, RZ ;  /* 0x000000120a0a7224 */ /* 0x080fe200078e02ff */
[C---:B------:R-:W-:Y:S01]  /*1c20*/  LOP3.LUT R20, R4.reuse, 0x3a, RZ, 0xfc, !PT ;  /* 0x0000003a04147812 */ /* 0x040fe200078efcff */
[-C--:B------:R-:W-:Y:S01]  /*1c30*/  IMAD R9, R9, R18.reuse, RZ ;  /* 0x0000001209097224 */ /* 0x080fe200078e02ff */
[C---:B------:R-:W-:Y:S01]  /*1c40*/  LOP3.LUT R21, R4.reuse, 0x3c, RZ, 0xfc, !PT ;  /* 0x0000003c04157812 */ /* 0x040fe200078efcff */
[-C--:B------:R-:W-:Y:S01]  /*1c50*/  IMAD R17, R19, R18.reuse, RZ ;  /* 0x0000001213117224 */ /* 0x080fe200078e02ff */
[----:B------:R-:W-:Y:S01]  /*1c60*/  LOP3.LUT R22, R4, 0x3e, RZ, 0xfc, !PT ;  /* 0x0000003e04167812 */ /* 0x000fe200078efcff */
[-C--:B------:R-:W-:Y:S01]  /*1c70*/  IMAD R14, R20, R18.reuse, RZ ;  /* 0x00000012140e7224 */ /* 0x080fe200078e02ff */
[----:B------:R-:W-:Y:S01]  /*1c80*/  LOP3.LUT R6, R33, 0x30, R8, 0x78, !PT ;  /* 0x0000003021067812 */ /* 0x000fe200078e7808 */
[-C--:B------:R-:W-:Y:S01]  /*1c90*/  IMAD R27, R21, R18.reuse, RZ ;  /* 0x00000012151b7224 */ /* 0x080fe200078e02ff */
[----:B------:R-:W-:Y:S01]  /*1ca0*/  IADD3 R8, PT, PT, R30, UR4, R29 ;  /* 0x000000041e087c10 */ /* 0x000fe2000fffe01d */
[----:B------:R-:W-:Y:S01]  /*1cb0*/  IMAD.SHL.U32 R30, R18, 0x40, RZ ;  /* 0x00000040121e7824 */ /* 0x000fe200078e00ff */
[----:B------:R-:W-:Y:S01]  /*1cc0*/  LEA.HI.X.SX32 R81, R28, R81, 0x1, P1 ;  /* 0x000000511c517211 */ /* 0x000fe200008f0eff */
[-C--:B------:R-:W-:Y:S01]  /*1cd0*/  IMAD R29, R4, R18.reuse, RZ ;  /* 0x00000012041d7224 */ /* 0x080fe200078e02ff */
[C---:B------:R-:W-:Y:S01]  /*1ce0*/  LOP3.LUT R31, R23.reuse, 0x10, RZ, 0x3c, !PT ;  /* 0x00000010171f7812 */ /* 0x040fe200078e3cff */
[----:B------:R-:W-:Y:S01]  /*1cf0*/  IMAD R28, R22, R18, RZ ;  /* 0x00000012161c7224 */ /* 0x000fe200078e02ff */
[----:B------:R-:W-:-:S02]  /*1d00*/  LOP3.LUT R32, R23, 0x20, RZ, 0x3c, !PT ;  /* 0x0000002017207812 */ /* 0x000fc400078e3cff */
[C---:B------:R-:W-:Y:S02]  /*1d10*/  LOP3.LUT R33, R23.reuse, 0x30, RZ, 0x3c, !PT ;  /* 0x0000003017217812 */ /* 0x040fe400078e3cff */
[C---:B------:R-:W-:Y:S02]  /*1d20*/  LOP3.LUT R34, R23.reuse, 0x40, RZ, 0x3c, !PT ;  /* 0x0000004017227812 */ /* 0x040fe400078e3cff */
[C---:B------:R-:W-:Y:S02]  /*1d30*/  LOP3.LUT R35, R23.reuse, 0x50, RZ, 0x3c, !PT ;  /* 0x0000005017237812 */ /* 0x040fe400078e3cff */
[C---:B------:R-:W-:Y:S02]  /*1d40*/  LOP3.LUT R68, R23.reuse, 0x60, RZ, 0x3c, !PT ;  /* 0x0000006017447812 */ /* 0x040fe400078e3cff */
[----:B------:R-:W-:Y:S02]  /*1d50*/  LOP3.LUT R69, R23, 0x70, RZ, 0x3c, !PT ;  /* 0x0000007017457812 */ /* 0x000fe400078e3cff */
[----:B------:R-:W-:-:S02]  /*1d60*/  SHF.R.S32.HI R16, RZ, 0x6, R16 ;  /* 0x00000006ff107819 */ /* 0x000fc40000011410 */
[----:B-1----:R-:W-:-:S07]  /*1d70*/  LOP3.LUT R18, R6, 0x40, RZ, 0x3c, !PT ;  /* 0x0000004006127812 */ /* 0x002fce00078e3cff */
.L_x_1:
[C---:B------:R-:W-:Y:S02]  /*1d80*/  ISETP.GE.AND P3, PT, R4.reuse, UR5, PT ;  /* 0x0000000504007c0c */ /* 0x040fe4000bf66270 */
[C---:B------:R-:W-:Y:S02]  /*1d90*/  LOP3.LUT R36, R4.reuse, 0x2, RZ, 0xfc, !PT ;  /* 0x0000000204247812 */ /* 0x040fe400078efcff */
[----:B------:R-:W-:Y:S02]  /*1da0*/  LOP3.LUT R37, R4, 0x4, RZ, 0xfc, !PT ;  /* 0x0000000404257812 */ /* 0x000fe400078efcff */
[----:B------:R-:W-:Y:S02]  /*1db0*/  ISETP.GE.AND P4, PT, R36, UR5, PT ;  /* 0x0000000524007c0c */ /* 0x000fe4000bf86270 */
[----:B------:R-:W-:Y:S01]  /*1dc0*/  ISETP.GE.AND P5, PT, R37, UR5, PT ;  /* 0x0000000525007c0c */ /* 0x000fe2000bfa6270 */
[----:B------:R-:W-:Y:S01]  /*1dd0*/  IMAD.WIDE R36, R29, 0x2, R80 ;  /* 0x000000021d247825 */ /* 0x000fe200078e0250 */
[----:B------:R-:W-:-:S02]  /*1de0*/  LOP3.LUT R38, R4, 0x6, RZ, 0xfc, !PT ;  /* 0x0000000604267812 */ /* 0x000fc400078efcff */
[C---:B------:R-:W-:Y:S02]  /*1df0*/  LOP3.LUT R40, R4.reuse, 0xa, RZ, 0xfc, !PT ;  /* 0x0000000a04287812 */ /* 0x040fe400078efcff */
[----:B------:R-:W-:Y:S02]  /*1e00*/  PRMT R58, RZ, 0x7610, R58 ;  /* 0x00007610ff3a7816 */ /* 0x000fe4000000003a */
[----:B------:R-:W-:Y:S02]  /*1e10*/  LOP3.LUT R39, R4, 0x8, RZ, 0xfc, !PT ;  /* 0x0000000804277812 */ /* 0x000fe400078efcff */
[----:B------:R-:W-:Y:S02]  /*1e20*/  ISETP.GE.AND P6, PT, R38, UR5, PT ;  /* 0x0000000526007c0c */ /* 0x000fe4000bfc6270 */
[----:B------:R-:W-:Y:S01]  /*1e30*/  ISETP.GE.AND P1, PT, R40, UR5, PT ;  /* 0x0000000528007c0c */ /* 0x000fe2000bf26270 */
[----:B------:R0:W2:Y:S01]  /*1e40*/  @!P3 LDG.E.U16 R58, desc[UR6][R36.64] ;  /* 0x00000006243ab981 */ /* 0x0000a2000c1e1500 */
[----:B------:R-:W-:-:S02]  /*1e50*/  LOP3.LUT R41, R4, 0xc, RZ, 0xfc, !PT ;  /* 0x0000000c04297812 */ /* 0x000fc400078efcff */
[----:B------:R-:W-:Y:S01]  /*1e60*/  LOP3.LUT R40, R4, 0xe, RZ, 0xfc, !PT ;  /* 0x0000000e04287812 */ /* 0x000fe200078efcff */
[----:B------:R-:W-:Y:S01]  /*1e70*/  IMAD.WIDE R42, R10, 0x2, R80 ;  /* 0x000000020a2a7825 */ /* 0x000fe200078e0250 */
[----:B------:R-:W-:Y:S02]  /*1e80*/  ISETP.GE.AND P0, PT, R39, UR5, PT ;  /* 0x0000000527007c0c */ /* 0x000fe4000bf06270 */
[----:B------:R-:W-:Y:S01]  /*1e90*/  PRMT R138, RZ, 0x7610, R138 ;  /* 0x00007610ff8a7816 */ /* 0x000fe2000000008a */
[----:B------:R-:W-:Y:S01]  /*1ea0*/  IMAD.WIDE R38, R9, 0x2, R80 ;  /* 0x0000000209267825 */ /* 0x000fe200078e0250 */
[----:B------:R-:W-:Y:S02]  /*1eb0*/  PRMT R147, RZ, 0x7610, R147 ;  /* 0x00007610ff937816 */ /* 0x000fe40000000093 */
[----:B------:R-:W-:Y:S02]  /*1ec0*/  ISETP.GE.AND P2, PT, R41, UR5, PT ;  /* 0x0000000529007c0c */ /* 0x000fe4000bf46270 */
[----:B------:R-:W-:Y:S01]  /*1ed0*/  ISETP.GE.AND P3, PT, R40, UR5, PT ;  /* 0x0000000528007c0c */ /* 0x000fe2000bf66270 */
[----:B0-----:R-:W-:Y:S01]  /*1ee0*/  IMAD.WIDE R36, R12, 0x2, R80 ;  /* 0x000000020c247825 */ /* 0x001fe200078e0250 */
[C---:B------:R-:W-:Y:S01]  /*1ef0*/  LOP3.LUT R41, R4.reuse, 0x10, RZ, 0xfc, !PT ;  /* 0x0000001004297812 */ /* 0x040fe200078efcff */
[----:B------:R-:W3:Y:S01]  /*1f00*/  @!P4 LDG.E.U16 R138, desc[UR6][R38.64] ;  /* 0x00000006268ac981 */ /* 0x000ee2000c1e1500 */
[----:B------:R-:W-:-:S02]  /*1f10*/  LOP3.LUT R40, R4, 0x12, RZ, 0xfc, !PT ;  /* 0x0000001204287812 */ /* 0x000fc400078efcff */
[----:B------:R-:W-:Y:S01]  /*1f20*/  PRMT R122, RZ, 0x7610, R122 ;  /* 0x00007610ff7a7816 */ /* 0x000fe2000000007a */
[----:B------:R0:W4:Y:S01]  /*1f30*/  @!P5 LDG.E.U16 R147, desc[UR6][R42.64] ;  /* 0x000000062a93d981 */ /* 0x000122000c1e1500 */
[----:B------:R-:W-:Y:S02]  /*1f40*/  ISETP.GE.AND P4, PT, R41, UR5, PT ;  /* 0x0000000529007c0c */ /* 0x000fe4000bf86270 */
[----:B------:R-:W-:Y:S01]  /*1f50*/  ISETP.GE.AND P5, PT, R40, UR5, PT ;  /* 0x0000000528007c0c */ /* 0x000fe2000bfa6270 */
[----:B------:R-:W-:Y:S01]  /*1f60*/  IMAD.WIDE R40, R15, 0x2, R80 ;  /* 0x000000020f287825 */ /* 0x000fe200078e0250 */
[----:B------:R-:W-:Y:S01]  /*1f70*/  PRMT R60, RZ, 0x7610, R60 ;  /* 0x00007610ff3c7816 */ /* 0x000fe2000000003c */
[----:B------:R1:W5:Y:S01]  /*1f80*/  @!P6 LDG.E.U16 R122, desc[UR6][R36.64] ;  /* 0x00000006247ae981 */ /* 0x000362000c1e1500 */
[----:B------:R-:W-:Y:S01]  /*1f90*/  LOP3.LUT R46, R4, 0x14, RZ, 0xfc, !PT ;  /* 0x00000014042e7812 */ /* 0x000fe200078efcff */
[----:B------:R-:W-:Y:S01]  /*1fa0*/  IMAD.WIDE R44, R26, 0x2, R80 ;  /* 0x000000021a2c7825 */ /* 0x000fe200078e0250 */
[----:B------:R-:W-:-:S02]  /*1fb0*/  PRMT R136, RZ, 0x7610, R136 ;  /* 0x00007610ff887816 */ /* 0x000fc40000000088 */
[----:B------:R-:W-:Y:S01]  /*1fc0*/  LOP3.LUT R53, R4, 0x16, RZ, 0xfc, !PT ;  /* 0x0000001604357812 */ /* 0x000fe200078efcff */
[----:B0-----:R-:W-:Y:S01]  /*1fd0*/  IMAD.WIDE R42, R24, 0x2, R80 ;  /* 0x00000002182a7825 */ /* 0x001fe200078e0250 */
[----:B------:R-:W-:Y:S01]  /*1fe0*/  PRMT R120, RZ, 0x7610, R120 ;  /* 0x00007610ff787816 */ /* 0x000fe20000000078 */
[----:B------:R0:W3:Y:S01]  /*1ff0*/  @!P0 LDG.E.U16 R60, desc[UR6][R40.64] ;  /* 0x00000006283c8981 */ /* 0x0000e2000c1e1500 */
[----:B------:R-:W-:Y:S01]  /*2000*/  ISETP.GE.AND P6, PT, R46, UR5, PT ;  /* 0x000000052e007c0c */ /* 0x000fe2000bfc6270 */
[----:B------:R-:W-:Y:S01]  /*2010*/  IMAD.WIDE R38, R25, 0x2, R80 ;  /* 0x0000000219267825 */ /* 0x000fe200078e0250 */
[----:B------:R-:W-:Y:S01]  /*2020*/  PRMT R145, RZ, 0x7610, R145 ;  /* 0x00007610ff917816 */ /* 0x000fe20000000091 */
[----:B------:R0:W4:Y:S01]  /*2030*/  @!P1 LDG.E.U16 R136, desc[UR6][R44.64] ;  /* 0x000000062c889981 */ /* 0x000122000c1e1500 */
[C---:B------:R-:W-:Y:S02]  /*2040*/  LOP3.LUT R46, R4.reuse, 0x18, RZ, 0xfc, !PT ;  /* 0x00000018042e7812 */ /* 0x040fe400078efcff */
[----:B-1----:R-:W-:Y:S01]  /*2050*/  LOP3.LUT R36, R4, 0x1c, RZ, 0xfc, !PT ;  /* 0x0000001c04247812 */ /* 0x002fe200078efcff */
[----:B------:R1:W4:Y:S01]  /*2060*/  @!P3 LDG.E.U16 R120, desc[UR6][R42.64] ;  /* 0x000000062a78b981 */ /* 0x000322000c1e1500 */
[----:B------:R-:W-:-:S02]  /*2070*/  ISETP.GE.AND P0, PT, R53, UR5, PT ;  /* 0x0000000535007c0c */ /* 0x000fc4000bf06270 */
[----:B------:R-:W-:Y:S01]  /*2080*/  LOP3.LUT R53, R4, 0x1a, RZ, 0xfc, !PT ;  /* 0x0000001a04357812 */ /* 0x000fe200078efcff */
[----:B------:R-:W4:Y:S01]  /*2090*/  @!P2 LDG.E.U16 R145, desc[UR6][R38.64] ;  /* 0x000000062691a981 */ /* 0x000f22000c1e1500 */
[----:B------:R-:W-:Y:S01]  /*20a0*/  ISETP.GE.AND P1, PT, R46, UR5, PT ;  /* 0x000000052e007c0c */ /* 0x000fe2000bf26270 */
[----:B0-----:R-:W-:Y:S01]  /*20b0*/  IMAD.WIDE R40, R11, 0x2, R80 ;  /* 0x000000020b287825 */ /* 0x001fe200078e0250 */
[----:B------:R-:W-:Y:S02]  /*20c0*/  ISETP.GE.AND P3, PT, R36, UR5, PT ;  /* 0x0000000524007c0c */ /* 0x000fe4000bf66270 */
[----:B------:R-:W-:Y:S01]  /*20d0*/  PRMT R46, RZ, 0x7610, R46 ;  /* 0x00007610ff2e7816 */ /* 0x000fe2000000002e */
[----:B------:R-:W-:Y:S01]  /*20e0*/  IMAD.WIDE R36, R13, 0x2, R80 ;  /* 0x000000020d247825 */ /* 0x000fe200078e0250 */
[----:B------:R-:W-:Y:S02]  /*20f0*/  PRMT R134, RZ, 0x7610, R134 ;  /* 0x00007610ff867816 */ /* 0x000fe40000000086 */
[----:B------:R-:W-:-:S02]  /*2100*/  ISETP.GE.AND P2, PT, R53, UR5, PT ;  /* 0x0000000535007c0c */ /* 0x000fc4000bf46270 */
[C---:B------:R-:W-:Y:S02]  /*2110*/  LOP3.LUT R53, R4.reuse, 0x1e, RZ, 0xfc, !PT ;  /* 0x0000001e04357812 */ /* 0x040fe400078efcff */
[----:B------:R-:W-:Y:S01]  /*2120*/  LOP3.LUT R54, R4, 0x20, RZ, 0xfc, !PT ;  /* 0x0000002004367812 */ /* 0x000fe200078efcff */
[----:B------:R-:W-:Y:S01]  /*2130*/  IMAD.WIDE R44, R141, 0x2, R80 ;  /* 0x000000028d2c7825 */ /* 0x000fe200078e0250 */
[----:B------:R-:W-:Y:S01]  /*2140*/  PRMT R143, RZ, 0x7610, R143 ;  /* 0x00007610ff8f7816 */ /* 0x000fe2000000008f */
[----:B------:R0:W4:Y:S01]  /*2150*/  @!P4 LDG.E.U16 R46, desc[UR6][R36.64] ;  /* 0x00000006242ec981 */ /* 0x000122000c1e1500 */
[----:B------:R-:W-:-:S03]  /*2160*/  ISETP.GE.AND P4, PT, R53, UR5, PT ;  /* 0x0000000535007c0c */ /* 0x000fc6000bf86270 */
[----:B------:R-:W5:Y:S01]  /*2170*/  @!P5 LDG.E.U16 R134, desc[UR6][R40.64] ;  /* 0x000000062886d981 */ /* 0x000f62000c1e1500 */
[----:B------:R-:W-:Y:S01]  /*2180*/  ISETP.GE.AND P5, PT, R54, UR5, PT ;  /* 0x0000000536007c0c */ /* 0x000fe2000bfa6270 */
[----:B-1----:R-:W-:Y:S01]  /*2190*/  IMAD.WIDE R42, R137, 0x2, R80 ;  /* 0x00000002892a7825 */ /* 0x002fe200078e0250 */
[----:B------:R-:W-:Y:S01]  /*21a0*/  PRMT R54, RZ, 0x7610, R54 ;  /* 0x00007610ff367816 */ /* 0x000fe20000000036 */
[----:B------:R-:W5:Y:S01]  /*21b0*/  @!P6 LDG.E.U16 R143, desc[UR6][R44.64] ;  /* 0x000000062c8fe981 */ /* 0x000f62000c1e1500 */
[C---:B------:R-:W-:Y:S02]  /*21c0*/  LOP3.LUT R53, R4.reuse, 0x22, RZ, 0xfc, !PT ;  /* 0x0000002204357812 */ /* 0x040fe400078efcff */
[----:B0-----:R-:W-:Y:S01]  /*21d0*/  LOP3.LUT R36, R4, 0x26, RZ, 0xfc, !PT ;  /* 0x0000002604247812 */ /* 0x001fe200078efcff */
[----:B------:R-:W-:Y:S01]  /*21e0*/  IMAD.WIDE R38, R139, 0x2, R80 ;  /* 0x000000028b267825 */ /* 0x000fe200078e0250 */
[----:B------:R-:W-:Y:S01]  /*21f0*/  PRMT R118, RZ, 0x7610, R118 ;  /* 0x00007610ff767816 */ /* 0x000fe20000000076 */
[----:B------:R0:W5:Y:S01]  /*2200*/  @!P1 LDG.E.U16 R54, desc[UR6][R42.64] ;  /* 0x000000062a369981 */ /* 0x000162000c1e1500 */
[----:B------:R-:W-:-:S02]  /*2210*/  ISETP.GE.AND P6, PT, R53, UR5, PT ;  /* 0x0000000535007c0c */ /* 0x000fc4000bfc6270 */
[----:B------:R-:W-:Y:S02]  /*2220*/  LOP3.LUT R55, R4, 0x24, RZ, 0xfc, !PT ;  /* 0x0000002404377812 */ /* 0x000fe400078efcff */
[----:B------:R-:W-:Y:S01]  /*2230*/  ISETP.GE.AND P1, PT, R36, UR5, PT ;  /* 0x0000000524007c0c */ /* 0x000fe2000bf26270 */
[----:B------:R-:W-:Y:S01]  /*2240*/  IMAD.WIDE R36, R135, 0x2, R80 ;  /* 0x0000000287247825 */ /* 0x000fe200078e0250 */
[----:B------:R-:W-:Y:S01]  /*2250*/  PRMT R132, RZ, 0x7610, R132 ;  /* 0x00007610ff847816 */ /* 0x000fe20000000084 */
[----:B------:R-:W5:Y:S01]  /*2260*/  @!P0 LDG.E.U16 R118, desc[UR6][R38.64] ;  /* 0x0000000626768981 */ /* 0x000f62000c1e1500 */
[----:B------:R-:W-:Y:S01]  /*2270*/  ISETP.GE.AND P0, PT, R55, UR5, PT ;  /* 0x0000000537007c0c */ /* 0x000fe2000bf06270 */
[----:B0-----:R-:W-:Y:S01]  /*2280*/  IMAD.WIDE R42, R127, 0x2, R80 ;  /* 0x000000027f2a7825 */ /* 0x001fe200078e0250 */
[----:B------:R-:W-:Y:S02]  /*2290*/  PRMT R130, RZ, 0x7610, R130 ;  /* 0x00007610ff827816 */ /* 0x000fe40000000082 */
[----:B------:R-:W-:Y:S01]  /*22a0*/  PRMT R63, RZ, 0x7610, R63 ;  /* 0x00007610ff3f7816 */ /* 0x000fe2000000003f */
[----:B------:R-:W-:Y:S01]  /*22b0*/  IMAD.WIDE R40, R133, 0x2, R80 ;  /* 0x0000000285287825 */ /* 0x000fe200078e0250 */
[----:B------:R0:W5:Y:S01]  /*22c0*/  @!P2 LDG.E.U16 R132, desc[UR6][R36.64] ;  /* 0x000000062484a981 */ /* 0x000162000c1e1500 */
[----:B------:R-:W-:-:S02]  /*22d0*/  PRMT R116, RZ, 0x7610, R116 ;  /* 0x00007610ff747816 */ /* 0x000fc40000000074 */
[----:B------:R-:W-:Y:S01]  /*22e0*/  IMAD.WIDE R44, R131, 0x2, R80 ;  /* 0x00000002832c7825 */ /* 0x000fe200078e0250 */
[C---:B------:R-:W-:Y:S01]  /*22f0*/  LOP3.LUT R53, R4.reuse, 0x28, RZ, 0xfc, !PT ;  /* 0x0000002804357812 */ /* 0x040fe200078efcff */
[----:B------:R-:W5:Y:S01]  /*2300*/  @!P6 LDG.E.U16 R130, desc[UR6][R42.64] ;  /* 0x000000062a82e981 */ /* 0x000f62000c1e1500 */
[----:B------:R-:W-:Y:S02]  /*2310*/  PRMT R61, RZ, 0x7610, R61 ;  /* 0x00007610ff3d7816 */ /* 0x000fe4000000003d */
[----:B------:R-:W-:Y:S01]  /*2320*/  PRMT R114, RZ, 0x7610, R114 ;  /* 0x00007610ff727816 */ /* 0x000fe20000000072 */
[----:B------:R1:W5:Y:S01]  /*2330*/  @!P3 LDG.E.U16 R63, desc[UR6][R40.64] ;  /* 0x00000006283fb981 */ /* 0x000362000c1e1500 */
[----:B0-----:R-:W-:Y:S02]  /*2340*/  LOP3.LUT R36, R4, 0x30, RZ, 0xfc, !PT ;  /* 0x0000003004247812 */ /* 0x001fe400078efcff */
[----:B------:R-:W-:Y:S01]  /*2350*/  ISETP.GE.AND P2, PT, R53, UR5, PT ;  /* 0x0000000535007c0c */ /* 0x000fe2000bf46270 */
[----:B------:R0:W5:Y:S01]  /*2360*/  @!P4 LDG.E.U16 R116, desc[UR6][R44.64] ;  /* 0x000000062c74c981 */ /* 0x000162000c1e1500 */
[----:B------:R-:W-:Y:S01]  /*2370*/  ISETP.GE.AND P6, PT, R36, UR5, PT ;  /* 0x0000000524007c0c */ /* 0x000fe2000bfc6270 */
[----:B------:R-:W-:Y:S01]  /*2380*/  IMAD.WIDE R36, R125, 0x2, R80 ;  /* 0x000000027d247825 */ /* 0x000fe200078e0250 */
[----:B------:R-:W-:-:S03]  /*2390*/  LOP3.LUT R55, R4, 0x2a, RZ, 0xfc, !PT ;  /* 0x0000002a04377812 */ /* 0x000fc600078efcff */
[----:B-1----:R-:W-:Y:S01]  /*23a0*/  IMAD.WIDE R40, R123, 0x2, R80 ;  /* 0x000000027b287825 */ /* 0x002fe200078e0250 */
[C---:B------:R-:W-:Y:S01]  /*23b0*/  LOP3.LUT R53, R4.reuse, 0x2c, RZ, 0xfc, !PT ;  /* 0x0000002c04357812 */ /* 0x040fe200078efcff */
[----:B------:R-:W5:Y:S01]  /*23c0*/  @!P0 LDG.E.U16 R61, desc[UR6][R36.64] ;  /* 0x00000006243d8981 */ /* 0x000f62000c1e1500 */
[C---:B0-----:R-:W-:Y:S02]  /*23d0*/  LOP3.LUT R44, R4.reuse, 0x32, RZ, 0xfc, !PT ;  /* 0x00000032042c7812 */ /* 0x041fe400078efcff */
[----:B------:R-:W-:Y:S01]  /*23e0*/  LOP3.LUT R45, R4, 0x34, RZ, 0xfc, !PT ;  /* 0x00000034042d7812 */ /* 0x000fe200078efcff */
[----:B------:R-:W5:Y:S01]  /*23f0*/  @!P1 LDG.E.U16 R114, desc[UR6][R40.64] ;  /* 0x0000000628729981 */ /* 0x000f62000c1e1500 */
[----:B------:R-:W-:Y:S01]  /*2400*/  PRMT R56, RZ, 0x7610, R56 ;  /* 0x00007610ff387816 */ /* 0x000fe20000000038 */
[----:B------:R-:W-:Y:S01]  /*2410*/  IMAD.WIDE R38, R129, 0x2, R80 ;  /* 0x0000000281267825 */ /* 0x000fe200078e0250 */
[----:B------:R-:W-:Y:S02]  /*2420*/  ISETP.GE.AND P3, PT, R55, UR5, PT ;  /* 0x0000000537007c0c */ /* 0x000fe4000bf66270 */
[----:B------:R-:W-:-:S02]  /*2430*/  ISETP.GE.AND P4, PT, R53, UR5, PT ;  /* 0x0000000535007c0c */ /* 0x000fc4000bf86270 */
[----:B------:R-:W-:Y:S01]  /*2440*/  ISETP.GE.AND P0, PT, R44, UR5, PT ;  /* 0x000000052c007c0c */ /* 0x000fe2000bf06270 */
[----:B------:R0:W5:Y:S01]  /*2450*/  @!P5 LDG.E.U16 R56, desc[UR6][R38.64] ;  /* 0x000000062638d981 */ /* 0x000162000c1e1500 */
[----:B------:R-:W-:Y:S02]  /*2460*/  ISETP.GE.AND P1, PT, R45, UR5, PT ;  /* 0x000000052d007c0c */ /* 0x000fe4000bf26270 */
[----:B------:R-:W-:Y:S01]  /*2470*/  LOP3.LUT R55, R4, 0x2e, RZ, 0xfc, !PT ;  /* 0x0000002e04377812 */ /* 0x000fe200078efcff */
[----:B------:R-:W-:Y:S01]  /*2480*/  IMAD.WIDE R72, R121, 0x2, R80 ;  /* 0x0000000279487825 */ /* 0x000fe200078e0250 */
[----:B------:R-:W-:Y:S02]  /*2490*/  PRMT R144, RZ, 0x7610, R144 ;  /* 0x00007610ff907816 */ /* 0x000fe40000000090 */
[----:B------:R-:W-:Y:S01]  /*24a0*/  ISETP.GE.AND P5, PT, R55, UR5, PT ;  /* 0x0000000537007c0c */ /* 0x000fe2000bfa6270 */
[----:B------:R-:W-:Y:S01]  /*24b0*/  IMAD.WIDE R42, R117, 0x2, R80 ;  /* 0x00000002752a7825 */ /* 0x000fe200078e0250 */
[----:B------:R-:W-:-:S02]  /*24c0*/  PRMT R128, RZ, 0x7610, R128 ;  /* 0x00007610ff807816 */ /* 0x000fc40000000080 */
[----:B------:R-:W-:Y:S01]  /*24d0*/  PRMT R59, RZ, 0x7610, R59 ;  /* 0x00007610ff3b7816 */ /* 0x000fe2000000003b */
[----:B0-----:R-:W-:Y:S01]  /*24e0*/  IMAD.WIDE R38, R119, 0x2, R80 ;  /* 0x0000000277267825 */ /* 0x001fe200078e0250 */
[----:B------:R-:W-:Y:S01]  /*24f0*/  PRMT R126, RZ, 0x7610, R126 ;  /* 0x00007610ff7e7816 */ /* 0x000fe2000000007e */
[----:B------:R0:W5:Y:S01]  /*2500*/  @!P2 LDG.E.U16 R144, desc[UR6][R72.64] ;  /* 0x000000064890a981 */ /* 0x000162000c1e1500 */
[----:B------:R-:W-:Y:S01]  /*2510*/  PRMT R55, RZ, 0x7610, R55 ;  /* 0x00007610ff377816 */ /* 0x000fe20000000037 */
[--C-:B------:R-:W-:Y:S01]  /*2520*/  IMAD.WIDE R36, R111, 0x2, R80.reuse ;  /* 0x000000026f247825 */ /* 0x100fe200078e0250 */
[----:B------:R-:W-:Y:S01]  /*2530*/  LOP3.LUT R53, R4, 0x36, RZ, 0xfc, !PT ;  /* 0x0000003604357812 */ /* 0x000fe200078efcff */
[----:B------:R1:W5:Y:S02]  /*2540*/  @!P3 LDG.E.U16 R128, desc[UR6][R38.64] ;  /* 0x000000062680b981 */ /* 0x000364000c1e1500 */
[----:B------:R-:W-:Y:S01]  /*2550*/  IMAD.WIDE R40, R109, 0x2, R80 ;  /* 0x000000026d287825 */ /* 0x000fe200078e0250 */
[----:B------:R-:W-:Y:S01]  /*2560*/  ISETP.GE.AND P2, PT, R53, UR5, PT ;  /* 0x0000000535007c0c */ /* 0x000fe2000bf46270 */
[----:B------:R0:W5:Y:S01]  /*2570*/  @!P4 LDG.E.U16 R59, desc[UR6][R42.64] ;  /* 0x000000062a3bc981 */ /* 0x000162000c1e1500 */
[----:B------:R-:W-:-:S02]  /*2580*/  ISETP.GE.AND P3, PT, R19, UR5, PT ;  /* 0x0000000513007c0c */ /* 0x000fc4000bf66270 */
[----:B------:R-:W-:Y:S01]  /*2590*/  ISETP.GE.AND P4, PT, R21, UR5, PT ;  /* 0x0000000515007c0c */ /* 0x000fe2000bf86270 */
[----:B------:R-:W5:Y:S01]  /*25a0*/  @!P0 LDG.E.U16 R126, desc[UR6][R36.64] ;  /* 0x00000006247e8981 */ /* 0x000f62000c1e1500 */
[----:B------:R-:W-:-:S03]  /*25b0*/  ISETP.GE.AND P0, PT, R20, UR5, PT ;  /* 0x0000000514007c0c */ /* 0x000fc6000bf06270 */
[----:B------:R-:W5:Y:S01]  /*25c0*/  @!P1 LDG.E.U16 R55, desc[UR6][R40.64] ;  /* 0x0000000628379981 */ /* 0x000f62000c1e1500 */
[----:B------:R-:W-:Y:S01]  /*25d0*/  ISETP.GE.AND P1, PT, R22, UR5, PT ;  /* 0x0000000516007c0c */ /* 0x000fe2000bf26270 */
[----:B------:R-:W-:Y:S01]  /*25e0*/  IMAD.WIDE R44, R115, 0x2, R80 ;  /* 0x00000002732c7825 */ /* 0x000fe200078e0250 */
[----:B------:R-:W-:Y:S02]  /*25f0*/  PRMT R112, RZ, 0x7610, R112 ;  /* 0x00007610ff707816 */ /* 0x000fe40000000070 */
[----:B------:R-:W-:Y:S01]  /*2600*/  PRMT R142, RZ, 0x7610, R142 ;  /* 0x00007610ff8e7816 */ /* 0x000fe2000000008e */
[----:B------:R-:W-:Y:S01]  /*2610*/  IMAD.WIDE R76, R113, 0x2, R80 ;  /* 0x00000002714c7825 */ /* 0x000fe200078e0250 */
[----:B------:R-:W-:Y:S02]  /*2620*/  PRMT R110, RZ, 0x7610, R110 ;  /* 0x00007610ff6e7816 */ /* 0x000fe4000000006e */
[----:B------:R1:W5:Y:S01]  /*2630*/  @!P5 LDG.E.U16 R112, desc[UR6][R44.64] ;  /* 0x000000062c70d981 */ /* 0x000362000c1e1500 */
[----:B------:R-:W-:Y:S01]  /*2640*/  PRMT R140, RZ, 0x7610, R140 ;  /* 0x00007610ff8c7816 */ /* 0x000fe2000000008c */
[----:B0-----:R-:W-:Y:S01]  /*2650*/  IMAD.WIDE R72, R107, 0x2, R80 ;  /* 0x000000026b487825 */ /* 0x001fe200078e0250 */
[----:B------:R-:W-:Y:S01]  /*2660*/  PRMT R124, RZ, 0x7610, R124 ;  /* 0x00007610ff7c7816 */ /* 0x000fe2000000007c */
[----:B------:R0:W5:Y:S01]  /*2670*/  @!P6 LDG.E.U16 R142, desc[UR6][R76.64] ;  /* 0x000000064c8ee981 */ /* 0x000162000c1e1500 */
[----:B------:R-:W-:Y:S01]  /*2680*/  PRMT R53, RZ, 0x7610, R53 ;  /* 0x00007610ff357816 */ /* 0x000fe20000000035 */
[----:B-1----:R-:W-:Y:S01]  /*2690*/  IMAD.WIDE R38, R17, 0x2, R80 ;  /* 0x0000000211267825 */ /* 0x002fe200078e0250 */
[----:B------:R-:W-:Y:S01]  /*26a0*/  PRMT R108, RZ, 0x7610, R108 ;  /* 0x00007610ff6c7816 */ /* 0x000fe2000000006c */
[----:B------:R-:W5:Y:S02]  /*26b0*/  @!P2 LDG.E.U16 R110, desc[UR6][R72.64] ;  /* 0x00000006486ea981 */ /* 0x000f64000c1e1500 */
[----:B------:R-:W-:-:S02]  /*26c0*/  IMAD.WIDE R42, R14, 0x2, R80 ;  /* 0x000000020e2a7825 */ /* 0x000fc400078e0250 */
[----:B------:R1:W5:Y:S02]  /*26d0*/  @!P3 LDG.E.U16 R140, desc[UR6][R38.64] ;  /* 0x00000006268cb981 */ /* 0x000364000c1e1500 */
[--C-:B------:R-:W-:Y:S02]  /*26e0*/  IMAD.WIDE R44, R27, 0x2, R80.reuse ;  /* 0x000000021b2c7825 */ /* 0x100fe400078e0250 */
[----:B------:R-:W5:Y:S02]  /*26f0*/  @!P0 LDG.E.U16 R124, desc[UR6][R42.64] ;  /* 0x000000062a7c8981 */ /* 0x000f64000c1e1500 */
[----:B------:R-:W-:Y:S02]  /*2700*/  IMAD.WIDE R36, R28, 0x2, R80 ;  /* 0x000000021c247825 */ /* 0x000fe400078e0250 */
[----:B------:R1:W5:Y:S04]  /*2710*/  @!P4 LDG.E.U16 R53, desc[UR6][R44.64] ;  /* 0x000000062c35c981 */ /* 0x000368000c1e1500 */
[----:B------:R1:W5:Y:S01]  /*2720*/  @!P1 LDG.E.U16 R108, desc[UR6][R36.64] ;  /* 0x00000006246c9981 */ /* 0x000362000c1e1500 */
[----:B------:R-:W-:Y:S01]  /*2730*/  BAR.SYNC.DEFER_BLOCKING 0x0 ;  /* 0x0000000000007b1d */ /* 0x000fe20000010000 */
[----:B------:R-:W-:Y:S01]  /*2740*/  ISETP.GE.AND P2, PT, R3, UR5, PT ;  /* 0x0000000503007c0c */ /* 0x000fe2000bf46270 */
[----:B0-----:R-:W-:-:S02]  /*2750*/  IMAD.MOV.U32 R76, RZ, RZ, R62 ;  /* 0x000000ffff4c7224 */ /* 0x001fc400078e003e */
[----:B------:R-:W-:Y:S01]  /*2760*/  IMAD.MOV.U32 R77, RZ, RZ, R57 ;  /* 0x000000ffff4d7224 */ /* 0x000fe200078e0039 */
[----:B------:R-:W-:Y:S01]  /*2770*/  PRMT R62, RZ, 0x7610, R62 ;  /* 0x00007610ff3e7816 */ /* 0x000fe2000000003e */
[----:B-1----:R-:W-:Y:S01]  /*2780*/  IMAD.WIDE R38, R70, 0x2, R84 ;  /* 0x0000000246267825 */ /* 0x002fe200078e0254 */
[----:B------:R-:W-:-:S03]  /*2790*/  PRMT R106, RZ, 0x7610, R106 ;  /* 0x00007610ff6a7816 */ /* 0x000fc6000000006a */
[----:B------:R-:W-:Y:S01]  /*27a0*/  IMAD.WIDE R40, R70, 0x2, R76 ;  /* 0x0000000246287825 */ /* 0x000fe200078e024c */
[----:B------:R-:W-:-:S03]  /*27b0*/  PRMT R44, RZ, 0x7610, R44 ;  /* 0x00007610ff2c7816 */ /* 0x000fc6000000002c */
[----:B------:R-:W-:Y:S02]  /*27c0*/  IMAD.MOV.U32 R72, RZ, RZ, R52 ;  /* 0x000000ffff487224 */ /* 0x000fe400078e0034 */
[--C-:B------:R-:W-:Y:S01]  /*27d0*/  IMAD.MOV.U32 R73, RZ, RZ, R47.reuse ;  /* 0x000000ffff497224 */ /* 0x100fe200078e002f */
[----:B------:R-:W-:Y:S01]  /*27e0*/  PRMT R47, RZ, 0x7610, R47 ;  /* 0x00007610ff2f7816 */ /* 0x000fe2000000002f */
[C---:B------:R-:W-:Y:S01]  /*27f0*/  IMAD.WIDE R36, R70.reuse, 0x2, R82 ;  /* 0x0000000246247825 */ /* 0x040fe200078e0252 */
[----:B------:R-:W-:Y:S02]  /*2800*/  PRMT R45, RZ, 0x7610, R45 ;  /* 0x00007610ff2d7816 */ /* 0x000fe4000000002d */
[----:B------:R-:W-:Y:S01]  /*2810*/  PRMT R52, RZ, 0x7610, R52 ;  /* 0x00007610ff347816 */ /* 0x000fe20000000034 */
[----:B------:R-:W-:Y:S01]  /*2820*/  IMAD.WIDE R42, R70, 0x2, R78 ;  /* 0x00000002462a7825 */ /* 0x000fe200078e024e */
[----:B------:R0:W5:Y:S01]  /*2830*/  @!P2 LDG.E.U16 R62, desc[UR6][R38.64] ;  /* 0x00000006263ea981 */ /* 0x000162000c1e1500 */
[----:B------:R-:W-:-:S03]  /*2840*/  PRMT R57, RZ, 0x7610, R57 ;  /* 0x00007610ff397816 */ /* 0x000fc60000000039 */
[----:B------:R1:W5:Y:S01]  /*2850*/  @!P2 LDG.E.U16 R106, desc[UR6][R40.64] ;  /* 0x00000006286aa981 */ /* 0x000362000c1e1500 */
[C---:B------:R-:W-:Y:S01]  /*2860*/  IMAD.WIDE R148, R70.reuse, 0x2, R74 ;  /* 0x0000000246947825 */ /* 0x040fe200078e024a */
[----:B------:R-:W-:Y:S02]  /*2870*/  PRMT R152, RZ, 0x7610, R152 ;  /* 0x00007610ff987816 */ /* 0x000fe40000000098 */
[----:B------:R1:W5:Y:S01]  /*2880*/  @!P2 LDG.E.U16 R47, desc[UR6][R36.64] ;  /* 0x00000006242fa981 */ /* 0x000362000c1e1500 */
[C---:B0-----:R-:W-:Y:S01]  /*2890*/  IMAD.WIDE R38, R70.reuse, 0x2, R72 ;  /* 0x0000000246267825 */ /* 0x041fe200078e0248 */
[----:B------:R-:W-:Y:S02]  /*28a0*/  PRMT R150, RZ, 0x7610, R150 ;  /* 0x00007610ff967816 */ /* 0x000fe40000000096 */
[----:B------:R0:W5:Y:S01]  /*28b0*/  @!P2 LDG.E.U16 R52, desc[UR6][R42.64] ;  /* 0x000000062a34a981 */ /* 0x000162000c1e1500 */
[----:B-1----:R-:W-:Y:S01]  /*28c0*/  IMAD.WIDE R40, R70, 0x2, R86 ;  /* 0x0000000246287825 */ /* 0x002fe200078e0256 */
[----:B------:R-:W-:-:S02]  /*28d0*/  PRMT R151, RZ, 0x7610, R151 ;  /* 0x00007610ff977816 */ /* 0x000fc40000000097 */
[----:B------:R1:W5:Y:S01]  /*28e0*/  @!P2 LDG.E.U16 R44, desc[UR6][R38.64] ;  /* 0x00000006262ca981 */ /* 0x000362000c1e1500 */
[----:B------:R-:W-:Y:S01]  /*28f0*/  PRMT R146, RZ, 0x7610, R146 ;  /* 0x00007610ff927816 */ /* 0x000fe20000000092 */
[C---:B------:R-:W-:Y:S02]  /*2900*/  IMAD.WIDE R36, R70.reuse, 0x2, R88 ;  /* 0x0000000246247825 */ /* 0x040fe400078e0258 */
[----:B------:R1:W5:Y:S02]  /*2910*/  @!P2 LDG.E.U16 R45, desc[UR6][R40.64] ;  /* 0x00000006282da981 */ /* 0x000364000c1e1500 */
[C---:B0-----:R-:W-:Y:S01]  /*2920*/  IMAD.WIDE R42, R70.reuse, 0x2, R96 ;  /* 0x00000002462a7825 */ /* 0x041fe200078e0260 */
[----:B------:R-:W-:Y:S01]  /*2930*/  PRMT R153, RZ, 0x7610, R153 ;  /* 0x00007610ff997816 */ /* 0x000fe20000000099 */
[----:B------:R0:W5:Y:S02]  /*2940*/  @!P2 LDG.E.U16 R57, desc[UR6][R148.64] ;  /* 0x000000069439a981 */ /* 0x000164000c1e1500 */
[C---:B-1----:R-:W-:Y:S01]  /*2950*/  IMAD.WIDE R38, R70.reuse, 0x2, R94 ;  /* 0x0000000246267825 */ /* 0x042fe200078e025e */
[----:B------:R-:W-:Y:S01]  /*2960*/  PRMT R156, RZ, 0x7610, R156 ;  /* 0x00007610ff9c7816 */ /* 0x000fe2000000009c */
[----:B------:R1:W5:Y:S02]  /*2970*/  @!P2 LDG.E.U16 R152, desc[UR6][R36.64] ;  /* 0x000000062498a981 */ /* 0x000364000c1e1500 */
[C---:B------:R-:W-:Y:S01]  /*2980*/  IMAD.WIDE R40, R70.reuse, 0x2, R92 ;  /* 0x0000000246287825 */ /* 0x040fe200078e025c */
[----:B------:R-:W-:Y:S01]  /*2990*/  PRMT R155, RZ, 0x7610, R155 ;  /* 0x00007610ff9b7816 */ /* 0x000fe2000000009b */
[----:B------:R1:W5:Y:S02]  /*29a0*/  @!P2 LDG.E.U16 R150, desc[UR6][R38.64] ;  /* 0x000000062696a981 */ /* 0x000364000c1e1500 */
[C---:B0-----:R-:W-:Y:S01]  /*29b0*/  IMAD.WIDE R148, R70.reuse, 0x2, R102 ;  /* 0x0000000246947825 */ /* 0x041fe200078e0266 */
[----:B------:R-:W-:Y:S01]  /*29c0*/  PRMT R154, RZ, 0x7610, R154 ;  /* 0x00007610ff9a7816 */ /* 0x000fe2000000009a */
[----:B------:R0:W5:Y:S01]  /*29d0*/  @!P2 LDG.E.U16 R151, desc[UR6][R40.64] ;  /* 0x000000062897a981 */ /* 0x000162000c1e1500 */
[----:B------:R-:W-:Y:S01]  /*29e0*/  PRMT R158, RZ, 0x7610, R158 ;  /* 0x00007610ff9e7816 */ /* 0x000fe2000000009e */
[----:B-1----:R-:W-:-:S02]  /*29f0*/  IMAD.WIDE R36, R70, 0x2, R100 ;  /* 0x0000000246247825 */ /* 0x002fc400078e0264 */
[----:B------:R1:W5:Y:S02]  /*2a00*/  @!P2 LDG.E.U16 R146, desc[UR6][R42.64] ;  /* 0x000000062a92a981 */ /* 0x000364000c1e1500 */
[C---:B------:R-:W-:Y:S02]  /*2a10*/  IMAD.WIDE R38, R70.reuse, 0x2, R98 ;  /* 0x0000000246267825 */ /* 0x040fe400078e0262 */
[----:B------:R-:W5:Y:S02]  /*2a20*/  @!P2 LDG.E.U16 R153, desc[UR6][R148.64] ;  /* 0x000000069499a981 */ /* 0x000f64000c1e1500 */
[C---:B0-----:R-:W-:Y:S02]  /*2a30*/  IMAD.WIDE R40, R70.reuse, 0x2, R90 ;  /* 0x0000000246287825 */ /* 0x041fe400078e025a */
[----:B------:R-:W5:Y:S02]  /*2a40*/  @!P2 LDG.E.U16 R156, desc[UR6][R36.64] ;  /* 0x00000006249ca981 */ /* 0x000f64000c1e1500 */
[----:B-1----:R-:W-:-:S02]  /*2a50*/  IMAD.WIDE R42, R70, 0x2, R104 ;  /* 0x00000002462a7825 */ /* 0x002fc400078e0268 */
[----:B------:R-:W5:Y:S04]  /*2a60*/  @!P2 LDG.E.U16 R155, desc[UR6][R38.64] ;  /* 0x00000006269ba981 */ /* 0x000f68000c1e1500 */
[----:B------:R-:W5:Y:S04]  /*2a70*/  @!P2 LDG.E.U16 R154, desc[UR6][R40.64] ;  /* 0x00000006289aa981 */ /* 0x000f68000c1e1500 */
[----:B------:R-:W5:Y:S04]  /*2a80*/  @!P2 LDG.E.U16 R158, desc[UR6][R42.64] ;  /* 0x000000062a9ea981 */ /* 0x000f68000c1e1500 */
[----:B--2---:R-:W-:Y:S04]  /*2a90*/  STS.U16 [R23+UR4], R58 ;  /* 0x0000003a17007988 */ /* 0x004fe80008000404 */
[----:B---3--:R-:W-:Y:S04]  /*2aa0*/  STS.U16 [R23+UR4+0x200], R60 ;  /* 0x0002003c17007988 */ /* 0x008fe80008000404 */
[----:B----4-:R-:W-:Y:S04]  /*2ab0*/  STS.U16 [R23+UR4+0x400], R46 ;  /* 0x0004002e17007988 */ /* 0x010fe80008000404 */
[----:B-----5:R-:W-:Y:S04]  /*2ac0*/  STS.U16 [R23+UR4+0x600], R54 ;  /* 0x0006003617007988 */ /* 0x020fe80008000404 */
[----:B------:R-:W-:Y:S04]  /*2ad0*/  STS.U16 [R23+UR4+0x800], R56 ;  /* 0x0008003817007988 */ /* 0x000fe80008000404 */
        /* <DEDUP_REMOVED lines=42> */
[----:B------:R-:W-:Y:S01]  /*2d80*/  STS.U16 [R69+UR4+0x1780], R158 ;  /* 0x0017809e45007988 */ /* 0x000fe20008000404 */
[----:B------:R-:W-:Y:S06]  /*2d90*/  BAR.SYNC.DEFER_BLOCKING 0x0 ;  /* 0x0000000000007b1d */ /* 0x000fec0000010000 */
[----:B------:R-:W-:Y:S04]  /*2da0*/  LDSM.16.MT88.4 R60, [R8] ;  /* 0x00000000083c783b */ /* 0x000fe80000004200 */
[----:B------:R-:W0:Y:S04]  /*2db0*/  LDSM.16.M88.4 R36, [R6+UR4+0x1000] ;  /* 0x001000040624783b */ /* 0x000e280008000200 */
[----:B------:R-:W1:Y:S04]  /*2dc0*/  LDSM.16.M88.4 R40, [R6+UR4+0x1400] ;  /* 0x001400040628783b */ /* 0x000e680008000200 */
[----:B------:R-:W2:Y:S04]  /*2dd0*/  LDSM.16.MT88.4 R44, [R8+0x400] ;  /* 0x00040000082c783b */ /* 0x000ea80000004200 */
[----:B------:R-:W-:Y:S04]  /*2de0*/  LDSM.16.MT88.4 R52, [R8+0x800] ;  /* 0x000800000834783b */ /* 0x000fe80000004200 */
[----:B------:R-:W3:Y:S01]  /*2df0*/  LDSM.16.M88.4 R56, [R18+UR4+0x1000] ;  /* 0x001000041238783b */ /* 0x000ee20008000200 */
[C---:B0-----:R-:W-:Y:S08]  /*2e00*/  HMMA.16816.F32 R48, R60.reuse, R36, R48 ;  /* 0x000000243c30723c */ /* 0x041ff00000001830 */
[----:B-1----:R-:W-:Y:S01]  /*2e10*/  HMMA.16816.F32 R64, R60, R40, R64 ;  /* 0x000000283c40723c */ /* 0x002fe20000001840 */
[----:B------:R-:W0:Y:S11]  /*2e20*/  LDSM.16.M88.4 R60, [R18+UR4+0x1400] ;  /* 0x00140004123c783b */ /* 0x000e360008000200 */
[C---:B--2---:R-:W-:Y:S01]  /*2e30*/  HMMA.16816.F32 R48, R44.reuse, R38, R48 ;  /* 0x000000262c30723c */ /* 0x044fe20000001830 */
[----:B------:R-:W1:Y:S07]  /*2e40*/  LDSM.16.MT88.4 R36, [R8+0xc00] ;  /* 0x000c00000824783b */ /* 0x000e6e0000004200 */
[----:B------:R-:W-:Y:S01]  /*2e50*/  HMMA.16816.F32 R64, R44, R42, R64 ;  /* 0x0000002a2c40723c */ /* 0x000fe20000001840 */
[----:B------:R-:W-:-:S11]  /*2e60*/  VIADD R16, R16, 0xffffffff ;  /* 0xffffffff10107836 */ /* 0x000fd60000000000 */
[----:B---3--:R-:W-:Y:S01]  /*2e70*/  HMMA.16816.F32 R48, R52, R56, R48 ;  /* 0x000000383430723c */ /* 0x008fe20000001830 */
[----:B------:R-:W-:-:S07]  /*2e80*/  ISETP.NE.U32.AND P0, PT, R16, RZ, PT ;  /* 0x000000ff1000720c */ /* 0x000fce0003f05070 */
[----:B0-----:R-:W-:Y:S01]  /*2e90*/  HMMA.16816.F32 R64, R52, R60, R64 ;  /* 0x0000003c3440723c */ /* 0x001fe20000001840 */
[----:B------:R-:W-:Y:S01]  /*2ea0*/  IMAD.WIDE R46, R71, 0x2, R72 ;  /* 0x00000002472e7825 */ /* 0x000fe200078e0248 */
[----:B------:R-:W-:-:S03]  /*2eb0*/  UIADD3 UR5, UPT, UPT, UR5, -0x40, URZ ;  /* 0xffffffc005057890 */ /* 0x000fc6000fffe0ff */
[----:B------:R-:W-:-:S04]  /*2ec0*/  IMAD.WIDE R56, R71, 0x2, R76 ;  /* 0x0000000247387825 */ /* 0x000fc800078e024c */
[----:B------:R-:W-:-:S03]  /*2ed0*/  IMAD.WIDE R104, R71, 0x2, R104 ;  /* 0x0000000247687825 */ /* 0x000fc600078e0268 */
[----:B-1----:R-:W-:Y:S01]  /*2ee0*/  HMMA.16816.F32 R48, R36, R58, R48 ;  /* 0x0000003a2430723c */ /* 0x002fe20000001830 */
[----:B------:R-:W-:-:S04]  /*2ef0*/  IMAD.WIDE R98, R71, 0x2, R98 ;  /* 0x0000000247627825 */ /* 0x000fc800078e0262 */
[----:B------:R-:W-:-:S03]  /*2f00*/  IMAD.WIDE R100, R71, 0x2, R100 ;  /* 0x0000000247647825 */ /* 0x000fc600078e0264 */
[----:B------:R-:W-:Y:S01]  /*2f10*/  HMMA.16816.F32 R64, R36, R62, R64 ;  /* 0x0000003e2440723c */ /* 0x000fe20000001840 */
[----:B------:R-:W-:-:S04]  /*2f20*/  IMAD.WIDE R102, R71, 0x2, R102 ;  /* 0x0000000247667825 */ /* 0x000fc800078e0266 */
        /* <DEDUP_REMOVED lines=9> */
[----:B------:R-:W-:Y:S02]  /*2fc0*/  IMAD.MOV.U32 R52, RZ, RZ, R46 ;  /* 0x000000ffff347224 */ /* 0x000fe400078e002e */
[----:B------:R-:W-:-:S04]  /*2fd0*/  IMAD.WIDE R84, R71, 0x2, R84 ;  /* 0x0000000247547825 */ /* 0x000fc800078e0254 */
[----:B------:R-:W-:-:S04]  /*2fe0*/  IMAD.WIDE R80, R30, 0x2, R80 ;  /* 0x000000021e507825 */ /* 0x000fc800078e0250 */
[----:B------:R-:W-:Y:S01]  /*2ff0*/  IMAD.MOV.U32 R62, RZ, RZ, R56 ;  /* 0x000000ffff3e7224 */ /* 0x000fe200078e0038 */
[----:B------:R-:W-:Y:S06]  /*3000*/  @P0 BRA `(.L_x_1) ;  /* 0xffffffec005c0947 */ /* 0x000fec000383ffff */
[----:B------:R-:W-:Y:S02]  /*3010*/  F2FP.F16.F32.PACK_AB R51, R67, R51 ;  /* 0x000000334333723e */ /* 0x000fe400000000ff */
[----:B------:R-:W-:Y:S02]  /*3020*/  F2FP.F16.F32.PACK_AB R50, R66, R50 ;  /* 0x000000324232723e */ /* 0x000fe400000000ff */
[----:B------:R-:W-:Y:S02]  /*3030*/  F2FP.F16.F32.PACK_AB R49, R65, R49 ;  /* 0x000000314131723e */ /* 0x000fe400000000ff */
[----:B------:R-:W-:-:S07]  /*3040*/  F2FP.F16.F32.PACK_AB R48, R64, R48 ;  /* 0x000000304030723e */ /* 0x000fce00000000ff */
.L_x_0:
[----:B------:R-:W-:Y:S01]  /*3050*/  BAR.SYNC.DEFER_BLOCKING 0x0 ;  /* 0x0000000000007b1d */ /* 0x000fe20000010000 */
[C---:B------:R-:W-:Y:S01]  /*3060*/  IMAD.SHL.U32 R6, R0.reuse, 0x10, RZ ;  /* 0x0000001000067824 */ /* 0x040fe200078e00ff */
[----:B------:R-:W-:Y:S01]  /*3070*/  LOP3.LUT R5, R5, 0x180, RZ, 0xc0, !PT ;  /* 0x0000018005057812 */ /* 0x000fe200078ec0ff */
[----:B------:R-:W-:Y:S01]  /*3080*/  IMAD.SHL.U32 R0, R0, 0x40, RZ ;  /* 0x0000004000007824 */ /* 0x000fe200078e00ff */
[C-C-:B------:R-:W-:Y:S02]  /*3090*/  LOP3.LUT R15, R7.reuse, 0xe, R4.reuse, 0xfe, !PT ;  /* 0x0000000e070f7812 */ /* 0x140fe400078efe04 */
[----:B------:R-:W-:Y:S01]  /*30a0*/  LOP3.LUT R6, R6, 0x70, RZ, 0xc0, !PT ;  /* 0x0000007006067812 */ /* 0x000fe200078ec0ff */
[----:B------:R-:W0:Y:S01]  /*30b0*/  LDCU.128 UR8, c[0x0][0x390] ;  /* 0x00007200ff0877ac */ /* 0x000e220008000c00 */
[----:B------:R-:W-:Y:S02]  /*30c0*/  LOP3.LUT R9, R0, 0x200, RZ, 0xc0, !PT ;  /* 0x0000020000097812 */ /* 0x000fe400078ec0ff */
[----:B------:R-:W-:Y:S01]  /*30d0*/  LOP3.LUT R0, R7, 0x2, R4, 0xfe, !PT ;  /* 0x0000000207007812 */ /* 0x000fe200078efe04 */
[----:B------:R-:W1:Y:S01]  /*30e0*/  LDCU UR5, c[0x0][0x3b8] ;  /* 0x00007700ff0577ac */ /* 0x000e620008000800 */
[----:B------:R-:W-:-:S02]  /*30f0*/  IADD3 R6, PT, PT, R9, UR4, R6 ;  /* 0x0000000409067c10 */ /* 0x000fc4000fffe006 */
[C-C-:B------:R-:W-:Y:S02]  /*3100*/  LOP3.LUT R21, R7.reuse, 0xc, R4.reuse, 0xfe, !PT ;  /* 0x0000000c07157812 */ /* 0x140fe400078efe04 */
[----:B------:R-:W-:Y:S01]  /*3110*/  LOP3.LUT R22, R7, 0xa, R4, 0xfe, !PT ;  /* 0x0000000a07167812 */ /* 0x000fe200078efe04 */
[----:B------:R-:W-:Y:S01]  /*3120*/  IMAD.IADD R5, R5, 0x1, R6 ;  /* 0x0000000105057824 */ /* 0x000fe200078e0206 */
[----:B------:R-:W-:Y:S01]  /*3130*/  LEA R6, R3, UR4, 0x4 ;  /* 0x0000000403067c11 */ /* 0x000fe2000f8e20ff */
[----:B------:R-:W2:Y:S01]  /*3140*/  LDCU UR4, c[0x0][0x3b4] ;  /* 0x00007680ff0477ac */ /* 0x000ea20008000800 */
[----:B------:R-:W-:Y:S02]  /*3150*/  LOP3.LUT R3, R7, R4, RZ, 0xfc, !PT ;  /* 0x0000000407037212 */ /* 0x000fe400078efcff */
[----:B------:R3:W-:Y:S01]  /*3160*/  STSM.16.M88.4 [R5], R48 ;  /* 0x0000003005007844 */ /* 0x0007e20000000200 */
[----:B------:R-:W-:Y:S01]  /*3170*/  BAR.SYNC.DEFER_BLOCKING 0x0 ;  /* 0x0000000000007b1d */ /* 0x000fe20000010000 */
[----:B0-----:R-:W-:Y:S01]  /*3180*/  ISETP.GE.AND P0, PT, R2, UR10, PT ;  /* 0x0000000a02007c0c */ /* 0x001fe2000bf06270 */
[----:B-1----:R-:W-:-:S02]  /*3190*/  IMAD R11, R22, UR5, RZ ;  /* 0x00000005160b7c24 */ /* 0x002fc4000f8e02ff */
[----:B------:R-:W-:Y:S01]  /*31a0*/  IMAD R13, R21, UR5, RZ ;  /* 0x00000005150d7c24 */ /* 0x000fe2000f8e02ff */
[C---:B------:R-:W-:Y:S01]  /*31b0*/  ISETP.LT.AND P1, PT, R3.reuse, UR11, !P0 ;  /* 0x0000000b03007c0c */ /* 0x040fe2000c721270 */
[----:B------:R-:W-:Y:S01]  /*31c0*/  IMAD R3, R3, UR5, RZ ;  /* 0x0000000503037c24 */ /* 0x000fe2000f8e02ff */
[----:B------:R-:W-:Y:S01]  /*31d0*/  ISETP.LT.AND P4, PT, R0, UR11, !P0 ;  /* 0x0000000b00007c0c */ /* 0x000fe2000c781270 */
[----:B------:R-:W-:Y:S02]  /*31e0*/  IMAD R14, R15, UR5, RZ ;  /* 0x000000050f0e7c24 */ /* 0x000fe4000f8e02ff */
[----:B--2---:R-:W-:Y:S02]  /*31f0*/  IMAD R2, R2, UR4, RZ ;  /* 0x0000000402027c24 */ /* 0x004fe4000f8e02ff */
[----:B---3--:R-:W-:Y:S01]  /*3200*/  IMAD R5, R0, UR5, RZ ;  /* 0x0000000500057c24 */ /* 0x008fe2000f8e02ff */
[----:B------:R-:W-:Y:S02]  /*3210*/  LOP3.LUT R0, R7, 0x8, R4, 0xfe, !PT ;  /* 0x0000000807007812 */ /* 0x000fe400078efe04 */
[----:B------:R-:W-:-:S04]  /*3220*/  LEA R12, P2, R2, UR8, 0x1 ;  /* 0x00000008020c7c11 */ /* 0x000fc8000f8408ff */
[----:B------:R-:W-:Y:S02]  /*3230*/  LEA.HI.X.SX32 R20, R2, UR9, 0x1, P2 ;  /* 0x0000000902147c11 */ /* 0x000fe400090f0eff */
[-C--:B------:R-:W-:Y:S02]  /*3240*/  LEA R8, P3, R5, R12.reuse, 0x1 ;  /* 0x0000000c05087211 */ /* 0x080fe400078608ff */
[----:B------:R-:W-:Y:S01]  /*3250*/  LEA R2, P2, R3, R12, 0x1 ;  /* 0x0000000c03027211 */ /* 0x000fe200078408ff */
[----:B------:R0:W1:Y:S01]  /*3260*/  LDS.128 R16, [R6] ;  /* 0x0000000006107984 */ /* 0x0000620000000c00 */
[----:B------:R-:W-:Y:S02]  /*3270*/  LEA.HI.X.SX32 R9, R5, R20, 0x1, P3 ;  /* 0x0000001405097211 */ /* 0x000fe400018f0eff */
[C-C-:B------:R-:W-:Y:S02]  /*3280*/  LOP3.LUT R5, R7.reuse, 0x6, R4.reuse, 0xfe, !PT ;  /* 0x0000000607057812 */ /* 0x140fe400078efe04 */
[----:B------:R-:W-:-:S02]  /*3290*/  LOP3.LUT R4, R7, 0x4, R4, 0xfe, !PT ;  /* 0x0000000407047812 */ /* 0x000fc400078efe04 */
[----:B------:R-:W-:Y:S01]  /*32a0*/  LEA.HI.X.SX32 R3, R3, R20, 0x1, P2 ;  /* 0x0000001403037211 */ /* 0x000fe200010f0eff */
[----:B------:R-:W-:Y:S01]  /*32b0*/  IMAD R10, R5, UR5, RZ ;  /* 0x00000005050a7c24 */ /* 0x000fe2000f8e02ff */
[C---:B------:R-:W-:Y:S01]  /*32c0*/  ISETP.LT.AND P5, PT, R4.reuse, UR11, !P0 ;  /* 0x0000000b04007c0c */ /* 0x040fe2000c7a1270 */
[----:B------:R-:W-:Y:S01]  /*32d0*/  IMAD R7, R4, UR5, RZ ;  /* 0x0000000504077c24 */ /* 0x000fe2000f8e02ff */
[C---:B------:R-:W-:Y:S01]  /*32e0*/  ISETP.LT.AND P3, PT, R0.reuse, UR11, !P0 ;  /* 0x0000000b00007c0c */ /* 0x040fe2000c761270 */
[----:B------:R-:W-:-:S03]  /*32f0*/  IMAD R0, R0, UR5, RZ ;  /* 0x0000000500007c24 */ /* 0x000fc6000f8e02ff */
[-C--:B------:R-:W-:Y:S02]  /*3300*/  LEA R4, P6, R7, R12.reuse, 0x1 ;  /* 0x0000000c07047211 */ /* 0x080fe400078c08ff */
[----:B0-----:R-:W-:Y:S01]  /*3310*/  LEA R6, P2, R0, R12, 0x1 ;  /* 0x0000000c00067211 */ /* 0x001fe200078408ff */
[----:B-1----:R0:W-:Y:S04]  /*3320*/  @P1 STG.E.U16 desc[UR6][R2.64], R16 ;  /* 0x0000001002001986 */ /* 0x0021e8000c101506 */
[----:B------:R1:W-:Y:S01]  /*3330*/  @P4 STG.E.U16 desc[UR6][R8.64], R17 ;  /* 0x0000001108004986 */ /* 0x0003e2000c101506 */
[----:B------:R-:W-:Y:S02]  /*3340*/  ISETP.LT.AND P4, PT, R5, UR11, !P0 ;  /* 0x0000000b05007c0c */ /* 0x000fe4000c781270 */
[----:B------:R-:W-:-:S02]  /*3350*/  LEA.HI.X.SX32 R5, R7, R20, 0x1, P6 ;  /* 0x0000001407057211 */ /* 0x000fc400030f0eff */
[----:B------:R-:W-:Y:S02]  /*3360*/  LEA.HI.X.SX32 R7, R0, R20, 0x1, P2 ;  /* 0x0000001400077211 */ /* 0x000fe400010f0eff */
[----:B------:R-:W-:Y:S01]  /*3370*/  ISETP.LT.AND P2, PT, R22, UR11, !P0 ;  /* 0x0000000b16007c0c */ /* 0x000fe2000c741270 */
[----:B------:R2:W-:Y:S01]  /*3380*/  @P5 STG.E.U16 desc[UR6][R4.64], R18 ;  /* 0x0000001204005986 */ /* 0x0005e2000c101506 */
[-C--:B0-----:R-:W-:Y:S02]  /*3390*/  LEA R2, P1, R10, R12.reuse, 0x1 ;  /* 0x0000000c0a027211 */ /* 0x081fe400078208ff */
[----:B------:R-:W-:Y:S02]  /*33a0*/  PRMT R16, R16, 0x7632, R16 ;  /* 0x0000763210107816 */ /* 0x000fe40000000010 */
[----:B-1----:R-:W-:Y:S02]  /*33b0*/  LEA R8, P6, R11, R12, 0x1 ;  /* 0x0000000c0b087211 */ /* 0x002fe400078c08ff */
[----:B------:R-:W-:-:S02]  /*33c0*/  LEA.HI.X.SX32 R3, R10, R20, 0x1, P1 ;  /* 0x000000140a037211 */ /* 0x000fc400008f0eff */
[----:B------:R-:W-:Y:S02]  /*33d0*/  LEA R10, P1, R13, R12, 0x1 ;  /* 0x0000000c0d0a7211 */ /* 0x000fe400078208ff */
[-C--:B------:R-:W-:Y:S01]  /*33e0*/  LEA.HI.X.SX32 R9, R11, R20.reuse, 0x1, P6 ;  /* 0x000000140b097211 */ /* 0x080fe200030f0eff */
[----:B------:R0:W-:Y:S01]  /*33f0*/  @P4 STG.E.U16 desc[UR6][R2.64], R19 ;  /* 0x0000001302004986 */ /* 0x0001e2000c101506 */
[----:B------:R-:W-:Y:S02]  /*3400*/  LEA.HI.X.SX32 R11, R13, R20, 0x1, P1 ;  /* 0x000000140d0b7211 */ /* 0x000fe400008f0eff */
[----:B------:R-:W-:Y:S01]  /*3410*/  ISETP.LT.AND P1, PT, R21, UR11, !P0 ;  /* 0x0000000b15007c0c */ /* 0x000fe2000c721270 */
[----:B------:R0:W-:Y:S01]  /*3420*/  @P3 STG.E.U16 desc[UR6][R6.64], R16 ;  /* 0x0000001006003986 */ /* 0x0001e2000c101506 */
[----:B------:R-:W-:Y:S02]  /*3430*/  ISETP.LT.AND P0, PT, R15, UR11, !P0 ;  /* 0x0000000b0f007c0c */ /* 0x000fe4000c701270 */
[----:B------:R-:W-:-:S02]  /*3440*/  PRMT R17, R17, 0x7632, R17 ;  /* 0x0000763211117816 */ /* 0x000fc40000000011 */
[----:B--2---:R-:W-:Y:S02]  /*3450*/  PRMT R5, R18, 0x7632, R5 ;  /* 0x0000763212057816 */ /* 0x004fe40000000005 */
[C---:B------:R-:W-:Y:S01]  /*3460*/  LEA R12, P6, R14.reuse, R12, 0x1 ;  /* 0x0000000c0e0c7211 */ /* 0x040fe200078c08ff */
[----:B------:R0:W-:Y:S03]  /*3470*/  @P2 STG.E.U16 desc[UR6][R8.64], R17 ;  /* 0x0000001108002986 */ /* 0x0001e6000c101506 */
[----:B------:R-:W-:Y:S01]  /*3480*/  LEA.HI.X.SX32 R13, R14, R20, 0x1, P6 ;  /* 0x000000140e0d7211 */ /* 0x000fe200030f0eff */
[----:B------:R0:W-:Y:S02]  /*3490*/  @P1 STG.E.U16 desc[UR6][R10.64], R5 ;  /* 0x000000050a001986 */ /* 0x0001e4000c101506 */
[----:B------:R-:W-:Y:S06]  /*34a0*/  @!P0 EXIT ;  /* 0x000000000000894d */ /* 0x000fec0003800000 */
[----:B0-----:R-:W-:-:S05]  /*34b0*/  PRMT R6, R19, 0x7632, R6 ;  /* 0x0000763213067816 */ /* 0x001fca0000000006 */
[----:B------:R-:W-:Y:S01]  /*34c0*/  STG.E.U16 desc[UR6][R12.64], R6 ;  /* 0x000000060c007986 */ /* 0x000fe2000c101506 */
[----:B------:R-:W-:Y:S05]  /*34d0*/  EXIT ;  /* 0x000000000000794d */ /* 0x000fea0003800000 */
.L_x_2:
[----:B------:R-:W-:-:S00]  /*34e0*/  BRA `(.L_x_2) ;  /* 0xfffffffc00fc7947 */ /* 0x000fc0000383ffff */
[----:B------:R-:W-:-:S00]  /*34f0*/  NOP ;  /* 0x0000000000007918 */ /* 0x000fc00000000000 */
        /* <DEDUP_REMOVED lines=8> */
.L_x_3:


//--------------------- .nv.shared.matmul_kernel  --------------------------
	.section	.nv.shared.matmul_kernel,"aw",@nobits
	.sectionflags	@""
	.align	16
	.zero		1024


//--------------------- .nv.shared.reserved.0     --------------------------
	.section	.nv.shared.reserved.0,"aw",@nobits
	.weak		__nv_reservedSMEM_offset_0_alias
	.size		__nv_reservedSMEM_offset_0_alias, 0, 64
	.other		__nv_reservedSMEM_offset_0_alias,@"STO_CUDA_RESERVED_SHARED STV_DEFAULT"
__nv_reservedSMEM_offset_0_alias:
	.zero		0
	.zero		64


//--------------------- .nv.constant0.matmul_kernel --------------------------
	.section	.nv.constant0.matmul_kernel,"a",@progbits
	.sectionflags	@""
	.align	4
.nv.constant0.matmul_kernel:
	.zero		976


//--------------------- SYMBOLS --------------------------

	.type		.nv.reservedSmem.offset0,@object
	.size		.nv.reservedSmem.offset0,0x4
	.type		.nv.reservedSmem.cap,@object
	.size		.nv.reservedSmem.cap,0x4
